	.target	sm_90a

	.elftype	@"ET_EXEC"


//--------------------- .note.nv.tkinfo           --------------------------
	.section	.note.nv.tkinfo,"",@"SHT_NOTE"
	.sectionflags	@"SHF_NOTE_NV_TKINFO"
	.tkinfo
        /*0018*/ 	.word	0x00000002
        /*0030*/ 	.string	""
        /*0030*/ 	.string	"ptxas"
        /*0030*/ 	.string	"Cuda compilation tools, release 13.0, V13.0.88"
        /*0030*/ 	.string	"Build cuda_13.0.r13.0/compiler.36424714_0"
        /*0030*/ 	.string	"-v  -suppress-debug-info  -lineinfo  -arch sm_90a "



//--------------------- .note.nv.cuinfo           --------------------------
	.section	.note.nv.cuinfo,"",@"SHT_NOTE"
	.sectionflags	@"SHF_NOTE_NV_CUINFO"
        /*0018*/ 	.short	0x0002
        /*001a*/ 	.short	0x005a
        /*001c*/ 	.short	0x0082
	.zero		2


//--------------------- .nv.info                  --------------------------
	.section	.nv.info,"",@"SHT_CUDA_INFO"
	.align	4


	//----- nvinfo : EIATTR_REGCOUNT
	.align		4
        /*0000*/ 	.byte	0x04, 0x2f
        /*0002*/ 	.short	(.L_1 - .L_0)
	.align		4
.L_0:
        /*0004*/ 	.word	index@(gluon_wgmma)
        /*0008*/ 	.word	0x0000002a


	//----- nvinfo : EIATTR_FRAME_SIZE
	.align		4
.L_1:
        /*000c*/ 	.byte	0x04, 0x11
        /*000e*/ 	.short	(.L_3 - .L_2)
	.align		4
.L_2:
        /*0010*/ 	.word	index@(gluon_wgmma)
        /*0014*/ 	.word	0x00000000


	//----- nvinfo : EIATTR_MIN_STACK_SIZE
	.align		4
.L_3:
        /*0018*/ 	.byte	0x04, 0x12
        /*001a*/ 	.short	(.L_5 - .L_4)
	.align		4
.L_4:
        /*001c*/ 	.word	index@(gluon_wgmma)
        /*0020*/ 	.word	0x00000000
.L_5:


//--------------------- .nv.compat                --------------------------
	.section	.nv.compat,"",@"SHT_CUDA_COMPAT_INFO"
	.align	4
        /*0000*/ 	.byte	0x02, 0x09, 0x01, 0x00, 0x02, 0x02, 0x04, 0x00, 0x02, 0x05, 0x05, 0x00, 0x03, 0x07, 0x01, 0x01
        /*0010*/ 	.byte	0x02, 0x03, 0x03, 0x00, 0x02, 0x06, 0x01, 0x00, 0x04, 0x0b, 0x08, 0x00, 0x00, 0x00, 0x00, 0x00
        /*0020*/ 	.byte	0x00, 0x00, 0x00, 0x00


//--------------------- .nv.info.gluon_wgmma      --------------------------
	.section	.nv.info.gluon_wgmma,"",@"SHT_CUDA_INFO"
	.sectionflags	@""
	.align	4


	//----- nvinfo : EIATTR_CUDA_API_VERSION
	.align		4
        /*0000*/ 	.byte	0x04, 0x37
        /*0002*/ 	.short	(.L_7 - .L_6)
.L_6:
        /*0004*/ 	.word	0x00000082


	//----- nvinfo : EIATTR_KPARAM_INFO
	.align		4
.L_7:
        /*0008*/ 	.byte	0x04, 0x17
        /*000a*/ 	.short	(.L_9 - .L_8)
.L_8:
        /*000c*/ 	.word	0x00000000
        /*0010*/ 	.short	0x000a
        /*0012*/ 	.short	0x0048
        /*0014*/ 	.byte	0x00, 0xf4, 0x21, 0x00


	//----- nvinfo : EIATTR_KPARAM_INFO
	.align		4
.L_9:
        /*0018*/ 	.byte	0x04, 0x17
        /*001a*/ 	.short	(.L_11 - .L_10)
.L_10:
        /*001c*/ 	.word	0x00000000
        /*0020*/ 	.short	0x0009
        /*0022*/ 	.short	0x0040
        /*0024*/ 	.byte	0x00, 0xf4, 0x21, 0x00


	//----- nvinfo : EIATTR_KPARAM_INFO
	.align		4
.L_11:
        /*0028*/ 	.byte	0x04, 0x17
        /*002a*/ 	.short	(.L_13 - .L_12)
.L_12:
        /*002c*/ 	.word	0x00000000
        /*0030*/ 	.short	0x0008
        /*0032*/ 	.short	0x0038
        /*0034*/ 	.byte	0x00, 0xf0, 0x21, 0x00


	//----- nvinfo : EIATTR_KPARAM_INFO
	.align		4
.L_13:
        /*0038*/ 	.byte	0x04, 0x17
        /*003a*/ 	.short	(.L_15 - .L_14)
.L_14:
        /*003c*/ 	.word	0x00000000
        /*0040*/ 	.short	0x0007
        /*0042*/ 	.short	0x0030
        /*0044*/ 	.byte	0x00, 0xf0, 0x21, 0x00


	//----- nvinfo : EIATTR_KPARAM_INFO
	.align		4
.L_15:
        /*0048*/ 	.byte	0x04, 0x17
        /*004a*/ 	.short	(.L_17 - .L_16)
.L_16:
        /*004c*/ 	.word	0x00000000
        /*0050*/ 	.short	0x0006
        /*0052*/ 	.short	0x0028
        /*0054*/ 	.byte	0x00, 0xf0, 0x21, 0x00


	//----- nvinfo : EIATTR_KPARAM_INFO
	.align		4
.L_17:
        /*0058*/ 	.byte	0x04, 0x17
        /*005a*/ 	.short	(.L_19 - .L_18)
.L_18:
        /*005c*/ 	.word	0x00000000
        /*0060*/ 	.short	0x0005
        /*0062*/ 	.short	0x0020
        /*0064*/ 	.byte	0x00, 0xf0, 0x11, 0x00


	//----- nvinfo : EIATTR_KPARAM_INFO
	.align		4
.L_19:
        /*0068*/ 	.byte	0x04, 0x17
        /*006a*/ 	.short	(.L_21 - .L_20)
.L_20:
        /*006c*/ 	.word	0x00000000
        /*0070*/ 	.short	0x0004
        /*0072*/ 	.short	0x001c
        /*0074*/ 	.byte	0x00, 0xf0, 0x11, 0x00


	//----- nvinfo : EIATTR_KPARAM_INFO
	.align		4
.L_21:
        /*0078*/ 	.byte	0x04, 0x17
        /*007a*/ 	.short	(.L_23 - .L_22)
.L_22:
        /*007c*/ 	.word	0x00000000
        /*0080*/ 	.short	0x0003
        /*0082*/ 	.short	0x0018
        /*0084*/ 	.byte	0x00, 0xf0, 0x11, 0x00


	//----- nvinfo : EIATTR_KPARAM_INFO
	.align		4
.L_23:
        /*0088*/ 	.byte	0x04, 0x17
        /*008a*/ 	.short	(.L_25 - .L_24)
.L_24:
        /*008c*/ 	.word	0x00000000
        /*0090*/ 	.short	0x0002
        /*0092*/ 	.short	0x0010
        /*0094*/ 	.byte	0x00, 0xf4, 0x21, 0x00


	//----- nvinfo : EIATTR_KPARAM_INFO
	.align		4
.L_25:
        /*0098*/ 	.byte	0x04, 0x17
        /*009a*/ 	.short	(.L_27 - .L_26)
.L_26:
        /*009c*/ 	.word	0x00000000
        /*00a0*/ 	.short	0x0001
        /*00a2*/ 	.short	0x0008
        /*00a4*/ 	.byte	0x00, 0xf4, 0x21, 0x00


	//----- nvinfo : EIATTR_KPARAM_INFO
	.align		4
.L_27:
        /*00a8*/ 	.byte	0x04, 0x17
        /*00aa*/ 	.short	(.L_29 - .L_28)
.L_28:
        /*00ac*/ 	.word	0x00000000
        /*00b0*/ 	.short	0x0000
        /*00b2*/ 	.short	0x0000
        /*00b4*/ 	.byte	0x00, 0xf4, 0x21, 0x00


	//----- nvinfo : EIATTR_SPARSE_MMA_MASK
	.align		4
.L_29:
        /*00b8*/ 	.byte	0x03, 0x50
        /*00ba*/ 	.short	0x0000


	//----- nvinfo : EIATTR_MAXREG_COUNT
	.align		4
        /*00bc*/ 	.byte	0x03, 0x1b
        /*00be*/ 	.short	0x00ff


	//----- nvinfo : EIATTR_NUM_BARRIERS
	.align		4
        /*00c0*/ 	.byte	0x02, 0x4c
        /*00c2*/ 	.byte	0x01
	.zero		1


	//----- nvinfo : EIATTR_MERCURY_ISA_VERSION
	.align		4
        /*00c4*/ 	.byte	0x03, 0x5f
        /*00c6*/ 	.short	0x0101


	//----- nvinfo : EIATTR_INT_WARP_WIDE_INSTR_OFFSETS
	.align		4
        /*00c8*/ 	.byte	0x04, 0x31
        /*00ca*/ 	.short	(.L_31 - .L_30)


	//   ....[0]....
.L_30:
        /*00cc*/ 	.word	0x00001240


	//   ....[1]....
        /*00d0*/ 	.word	0x000012d0


	//   ....[2]....
        /*00d4*/ 	.word	0x000014e0


	//   ....[3]....
        /*00d8*/ 	.word	0x000014f0


	//   ....[4]....
        /*00dc*/ 	.word	0x00001500


	//   ....[5]....
        /*00e0*/ 	.word	0x000015a0


	//   ....[6]....
        /*00e4*/ 	.word	0x00001a70


	//   ....[7]....
        /*00e8*/ 	.word	0x00001a80


	//----- nvinfo : EIATTR_COOP_GROUP_MASK_REGIDS
	.align		4
.L_31:
        /*00ec*/ 	.byte	0x04, 0x29
        /*00ee*/ 	.short	(.L_33 - .L_32)


	//   ....[0]....
.L_32:
        /*00f0*/ 	.word	0xffffffff


	//   ....[1]....
        /*00f4*/ 	.word	0xffffffff


	//   ....[2]....
        /*00f8*/ 	.word	0xffffffff


	//----- nvinfo : EIATTR_COOP_GROUP_INSTR_OFFSETS
	.align		4
.L_33:
        /*00fc*/ 	.byte	0x04, 0x28
        /*00fe*/ 	.short	(.L_35 - .L_34)


	//   ....[0]....
.L_34:
        /*0100*/ 	.word	0x00000140


	//   ....[1]....
        /*0104*/ 	.word	0x000006e0


	//   ....[2]....
        /*0108*/ 	.word	0x00000cb0


	//----- nvinfo : EIATTR_MBARRIER_INSTR_OFFSETS
	.align		4
.L_35:
        /*010c*/ 	.byte	0x04, 0x39
        /*010e*/ 	.short	(.L_37 - .L_36)


	//   ....[0]....
.L_36:
        /*0110*/ 	.word	0x00001310
        /*0114*/ 	.word	0x000000ff
        /*0118*/ 	.word	0x00004000
        /*011c*/ 	.short	0x0100
        /*011e*/ 	.byte	0x08
	.zero		1


	//   ....[1]....
        /*0120*/ 	.word	0x00001640
        /*0124*/ 	.word	0x000000ff
        /*0128*/ 	.word	0x00004000
        /*012c*/ 	.short	0x010a
        /*012e*/ 	.byte	0x08
	.zero		1


	//   ....[2]....
        /*0130*/ 	.word	0x000019d0
        /*0134*/ 	.word	0x000000ff
        /*0138*/ 	.word	0x00004000
        /*013c*/ 	.short	0x0108
        /*013e*/ 	.byte	0x08
	.zero		1


	//   ....[3]....
        /*0140*/ 	.word	0x00001b60
        /*0144*/ 	.word	0x000000ff
        /*0148*/ 	.word	0x00004000
        /*014c*/ 	.short	0x010a
        /*014e*/ 	.byte	0x08
	.zero		1


	//----- nvinfo : EIATTR_NUM_MBARRIERS
	.align		4
.L_37:
        /*0150*/ 	.byte	0x03, 0x38
        /*0152*/ 	.short	0x0001


	//----- nvinfo : EIATTR_EXIT_INSTR_OFFSETS
	.align		4
        /*0154*/ 	.byte	0x04, 0x1c
        /*0156*/ 	.short	(.L_39 - .L_38)


	//   ....[0]....
.L_38:
        /*0158*/ 	.word	0x00001b50


	//----- nvinfo : EIATTR_REQNTID
	.align		4
.L_39:
        /*015c*/ 	.byte	0x04, 0x10
        /*015e*/ 	.short	(.L_41 - .L_40)
.L_40:
        /*0160*/ 	.word	0x00000100
        /*0164*/ 	.word	0x00000001
        /*0168*/ 	.word	0x00000001


	//----- nvinfo : EIATTR_CRS_STACK_SIZE
	.align		4
.L_41:
        /*016c*/ 	.byte	0x04, 0x1e
        /*016e*/ 	.short	(.L_43 - .L_42)
.L_42:
        /*0170*/ 	.word	0x00000000


	//----- nvinfo : EIATTR_CBANK_PARAM_SIZE
	.align		4
.L_43:
        /*0174*/ 	.byte	0x03, 0x19
        /*0176*/ 	.short	0x0050


	//----- nvinfo : EIATTR_PARAM_CBANK
	.align		4
        /*0178*/ 	.byte	0x04, 0x0a
        /*017a*/ 	.short	(.L_45 - .L_44)
	.align		4
.L_44:
        /*017c*/ 	.word	index@(.nv.constant0.gluon_wgmma)
        /*0180*/ 	.short	0x0210
        /*0182*/ 	.short	0x0050


	//----- nvinfo : EIATTR_SW_WAR
	.align		4
.L_45:
        /*0184*/ 	.byte	0x04, 0x36
        /*0186*/ 	.short	(.L_47 - .L_46)
.L_46:
        /*0188*/ 	.word	0x00000008
.L_47:


//--------------------- .nv.callgraph             --------------------------
	.section	.nv.callgraph,"",@"SHT_CUDA_CALLGRAPH"
	.align	4
	.sectionentsize	8
	.align		4
        /*0000*/ 	.word	0x00000000
	.align		4
        /*0004*/ 	.word	0xffffffff
	.align		4
        /*0008*/ 	.word	0x00000000
	.align		4
        /*000c*/ 	.word	0xfffffffe
	.align		4
        /*0010*/ 	.word	0x00000000
	.align		4
        /*0014*/ 	.word	0xfffffffd
	.align		4
        /*0018*/ 	.word	0x00000000
	.align		4
        /*001c*/ 	.word	0xfffffffc


//--------------------- .text.gluon_wgmma         --------------------------
	.section	.text.gluon_wgmma,"ax",@progbits
	.align	128
        .global         gluon_wgmma
        .type           gluon_wgmma,@function
        .size           gluon_wgmma,(.L_x_53 - gluon_wgmma)
        .other          gluon_wgmma,@"STO_CUDA_ENTRY STV_DEFAULT"
gluon_wgmma:
.text.gluon_wgmma:
[----:B------:R-:W-:Y:S01]  /*0000*/  LDC R1, c[0x0][0x28] ;  /* 0x00000a00ff017b82 */ /* 0x000fe20000000800 */
[----:B------:R-:W1:Y:S07]  /*0010*/  S2R R0, SR_TID.X ;  /* 0x0000000000007919 */ /* 0x000e6e0000002100 */
[----:B------:R-:W2:Y:S01]  /*0020*/  S2UR UR4, SR_CgaCtaId ;  /* 0x00000000000479c3 */ /* 0x000ea20000008800 */
[----:B------:R-:W-:Y:S01]  /*0030*/  UMOV UR8, 0x400 ;  /* 0x0000040000087882 */ /* 0x000fe20000000000 */
[----:B------:R-:W-:Y:S01]  /*0040*/  ULDC UR6, c[0x0][0xc] ;  /* 0x0000030000067ab9 */ /* 0x000fe20000000800 */
[----:B------:R-:W-:Y:S01]  /*0050*/  ULDC.64 UR20, c[0x0][0x250] ;  /* 0x0000940000147ab9 */ /* 0x000fe20000000a00 */
[----:B------:R-:W-:Y:S04]  /*0060*/  BSSY B0, `(.L_x_0) ;  /* 0x000001d000007945 */ /* 0x000fe80003800000 */
[----:B------:R-:W3:Y:S08]  /*0070*/  LDC R10, c[0x0][0x230] ;  /* 0x00008c00ff0a7b82 */ /* 0x000ef00000000800 */
[----:B------:R-:W-:Y:S08]  /*0080*/  S2UR UR23, SR_CTAID.Y ;  /* 0x00000000001779c3 */ /* 0x000ff00000002600 */
[----:B------:R-:W4:Y:S01]  /*0090*/  S2UR UR5, SR_CTAID.Z ;  /* 0x00000000000579c3 */ /* 0x000f220000002700 */
[----:B--2---:R-:W-:-:S03]  /*00a0*/  ULEA UR8, UR4, UR8, 0x18 ;  /* 0x0000000804087291 */ /* 0x004fc6000f8ec03f */
[----:B------:R-:W-:Y:S01]  /*00b0*/  ULDC UR4, c[0x0][0x10] ;  /* 0x0000040000047ab9 */ /* 0x000fe20000000800 */
[----:B-1----:R-:W-:-:S03]  /*00c0*/  LOP3.LUT R8, R0, 0xff, RZ, 0xc0, !PT ;  /* 0x000000ff00087812 */ /* 0x002fc600078ec0ff */
[----:B------:R-:W1:Y:S01]  /*00d0*/  S2UR UR22, SR_CTAID.X ;  /* 0x00000000001679c3 */ /* 0x000e620000002500 */
[----:B---3--:R-:W-:Y:S01]  /*00e0*/  VIADD R4, R10, 0xffffffff ;  /* 0xffffffff0a047836 */ /* 0x008fe20000000000 */
[C---:B------:R-:W-:Y:S02]  /*00f0*/  ISETP.GE.U32.AND P0, PT, R8.reuse, 0x20, PT ;  /* 0x000000200800780c */ /* 0x040fe40003f06070 */
[C---:B------:R-:W-:Y:S02]  /*0100*/  ISETP.NE.U32.AND P2, PT, R8.reuse, RZ, PT ;  /* 0x000000ff0800720c */ /* 0x040fe40003f45070 */
[----:B------:R-:W-:Y:S02]  /*0110*/  LEA R3, R8, UR8, 0x2 ;  /* 0x0000000808037c11 */ /* 0x000fe4000f8e10ff */
[----:B------:R-:W2:Y:S07]  /*0120*/  LDC R2, c[0x0][0x228] ;  /* 0x00008a00ff027b82 */ /* 0x000eae0000000800 */
[----:B------:R3:W-:Y:S01]  /*0130*/  @!P0 STS [R3], RZ ;  /* 0x000000ff03008388 */ /* 0x0007e20000000800 */
[----:B------:R-:W-:-:S03]  /*0140*/  NOP ;  /* 0x0000000000007918 */ /* 0x000fc60000000000 */
[----:B------:R3:W-:Y:S01]  /*0150*/  @!P2 STS [UR8+0x20], R4 ;  /* 0x00002004ff00a988 */ /* 0x0007e20008000808 */
[----:B----4-:R-:W-:-:S04]  /*0160*/  UIMAD UR4, UR5, UR4, UR23 ;  /* 0x00000004050472a4 */ /* 0x010fc8000f8e0217 */
[----:B-1----:R-:W-:-:S04]  /*0170*/  UIMAD UR4, UR4, UR6, UR22 ;  /* 0x00000006040472a4 */ /* 0x002fc8000f8e0216 */
[----:B------:R-:W-:Y:S01]  /*0180*/  UIMAD UR4, UR4, 0x180, URZ ;  /* 0x00000180040478a4 */ /* 0x000fe2000f8e023f */
[----:B--2---:R-:W-:-:S03]  /*0190*/  VIADD R2, R2, 0xffffffff ;  /* 0xffffffff02027836 */ /* 0x004fc60000000000 */
[----:B------:R-:W-:-:S04]  /*01a0*/  UIADD3 UR16, UP0, UR4, UR20, URZ ;  /* 0x0000001404107290 */ /* 0x000fc8000ff1e03f */
[----:B------:R-:W-:Y:S01]  /*01b0*/  ULEA.HI.X.SX32 UR17, UR4, UR21, 0x1, UP0 ;  /* 0x0000001504117291 */ /* 0x000fe200080f0e3f */
[----:B---3--:R-:W-:Y:S11]  /*01c0*/  @P2 BRA `(.L_x_1) ;  /* 0x0000000000182947 */ /* 0x008ff60003800000 */
[----:B------:R-:W1:Y:S01]  /*01d0*/  LDS R5, [UR8+0x8] ;  /* 0x00000808ff057984 */ /* 0x000e620008000800 */
[----:B------:R-:W2:Y:S01]  /*01e0*/  LDC.64 R12, c[0x0][0x210] ;  /* 0x00008400ff0c7b82 */ /* 0x000ea20000000a00 */
[----:B------:R-:W-:Y:S02]  /*01f0*/  IMAD.MOV.U32 R6, RZ, RZ, 0x70 ;  /* 0x00000070ff067424 */ /* 0x000fe400078e00ff */
[----:B--2---:R2:W-:Y:S03]  /*0200*/  STS.64 [UR8], R12 ;  /* 0x0000000cff007988 */ /* 0x0045e60008000a08 */
[----:B-1----:R-:W-:-:S05]  /*0210*/  LOP3.LUT R5, R5, 0x10, R6, 0xd8, !PT ;  /* 0x0000001005057812 */ /* 0x002fca00078ed806 */
[----:B------:R2:W-:Y:S02]  /*0220*/  STS [UR8+0x8], R5 ;  /* 0x00000805ff007988 */ /* 0x0005e40008000808 */
.L_x_1:
[----:B------:R-:W-:Y:S05]  /*0230*/  BSYNC B0 ;  /* 0x0000000000007941 */ /* 0x000fea0003800000 */
.L_x_0:
[----:B------:R-:W-:Y:S04]  /*0240*/  BSSY B0, `(.L_x_2) ;  /* 0x000000a000007945 */ /* 0x000fe80003800000 */
[----:B------:R-:W-:Y:S05]  /*0250*/  @P2 BRA `(.L_x_3) ;  /* 0x0000000000202947 */ /* 0x000fea0003800000 */
[----:B--2---:R-:W1:Y:S01]  /*0260*/  LDS R5, [UR8+0x34] ;  /* 0x00003408ff057984 */ /* 0x004e620008000800 */
[----:B------:R-:W-:Y:S02]  /*0270*/  IMAD.MOV.U32 R6, RZ, RZ, 0x7f000000 ;  /* 0x7f000000ff067424 */ /* 0x000fe400078e00ff */
[----:B------:R-:W-:Y:S01]  /*0280*/  @!P2 IMAD.MOV.U32 R7, RZ, RZ, 0x3f ;  /* 0x0000003fff07a424 */ /* 0x000fe200078e00ff */
[----:B------:R-:W2:Y:S02]  /*0290*/  @!P2 LDS R12, [UR8+0x38] ;  /* 0x00003808ff0ca984 */ /* 0x000ea40008000800 */
[----:B-1----:R-:W-:Y:S02]  /*02a0*/  LOP3.LUT R5, R5, 0xff000000, R6, 0xb8, !PT ;  /* 0xff00000005057812 */ /* 0x002fe400078eb806 */
[----:B--2---:R-:W-:-:S03]  /*02b0*/  @!P2 LOP3.LUT R6, R12, 0xff, R7, 0xb8, !PT ;  /* 0x000000ff0c06a812 */ /* 0x004fc600078eb807 */
[----:B------:R1:W-:Y:S04]  /*02c0*/  STS [UR8+0x34], R5 ;  /* 0x00003405ff007988 */ /* 0x0003e80008000808 */
[----:B------:R1:W-:Y:S02]  /*02d0*/  @!P2 STS [UR8+0x38], R6 ;  /* 0x00003806ff00a988 */ /* 0x0003e40008000808 */
.L_x_3:
[----:B------:R-:W-:Y:S05]  /*02e0*/  BSYNC B0 ;  /* 0x0000000000007941 */ /* 0x000fea0003800000 */
.L_x_2:
[----:B------:R-:W-:Y:S04]  /*02f0*/  BSSY B0, `(.L_x_4) ;  /* 0x000000a000007945 */ /* 0x000fe80003800000 */
[----:B------:R-:W-:Y:S05]  /*0300*/  @P2 BRA `(.L_x_5) ;  /* 0x0000000000202947 */ /* 0x000fea0003800000 */
[----:B-12---:R-:W1:Y:S01]  /*0310*/  LDS R5, [UR8+0x1c] ;  /* 0x00001c08ff057984 */ /* 0x006e620008000800 */
[----:B------:R-:W2:Y:S03]  /*0320*/  LDC.64 R6, c[0x0][0x238] ;  /* 0x00008e00ff067b82 */ /* 0x000ea60000000a00 */
[----:B------:R3:W-:Y:S01]  /*0330*/  STS [UR8+0x24], R2 ;  /* 0x00002402ff007988 */ /* 0x0007e20008000808 */
[--C-:B--2---:R-:W-:Y:S02]  /*0340*/  SHF.R.U32.HI R12, RZ, 0x4, R7.reuse ;  /* 0x00000004ff0c7819 */ /* 0x104fe40000011607 */
[----:B------:R-:W-:-:S05]  /*0350*/  SHF.R.U64 R6, R6, 0x4, R7 ;  /* 0x0000000406067819 */ /* 0x000fca0000001207 */
[----:B------:R3:W-:Y:S01]  /*0360*/  STS [UR8+0xc], R6 ;  /* 0x00000c06ff007988 */ /* 0x0007e20008000808 */
[----:B-1----:R-:W-:-:S05]  /*0370*/  LOP3.LUT R5, R5, 0xf, R12, 0xb8, !PT ;  /* 0x0000000f05057812 */ /* 0x002fca00078eb80c */
[----:B------:R3:W-:Y:S02]  /*0380*/  STS [UR8+0x1c], R5 ;  /* 0x00001c05ff007988 */ /* 0x0007e40008000808 */
.L_x_5:
[----:B------:R-:W-:Y:S05]  /*0390*/  BSYNC B0 ;  /* 0x0000000000007941 */ /* 0x000fea0003800000 */
.L_x_4:
[----:B------:R-:W-:Y:S04]  /*03a0*/  BSSY B1, `(.L_x_6) ;  /* 0x000001e000017945 */ /* 0x000fe80003800000 */
[----:B------:R-:W-:Y:S01]  /*03b0*/  BSSY B0, `(.L_x_7) ;  /* 0x0000019000007945 */ /* 0x000fe20003800000 */
[----:B------:R-:W-:-:S03]  /*03c0*/  IMAD.MOV.U32 R9, RZ, RZ, RZ ;  /* 0x000000ffff097224 */ /* 0x000fc600078e00ff */
[----:B------:R-:W-:Y:S05]  /*03d0*/  @P2 BRA `(.L_x_8) ;  /* 0x00000000001c2947 */ /* 0x000fea0003800000 */
[----:B-123--:R-:W1:Y:S02]  /*03e0*/  LDS R5, [UR8+0x34] ;  /* 0x00003408ff057984 */ /* 0x00ee640008000800 */
[----:B-1----:R-:W-:-:S05]  /*03f0*/  LOP3.LUT R5, R5, 0x7, RZ, 0xb8, !PT ;  /* 0x0000000705057812 */ /* 0x002fca00078eb8ff */
[----:B------:R1:W-:Y:S01]  /*0400*/  STS [UR8+0x34], R5 ;  /* 0x00003405ff007988 */ /* 0x0003e20008000808 */
[----:B------:R-:W-:Y:S05]  /*0410*/  @P2 BRA `(.L_x_9) ;  /* 0x00000000001c2947 */ /* 0x000fea0003800000 */
[----:B-1----:R-:W1:Y:S02]  /*0420*/  LDS R5, [UR8+0x34] ;  /* 0x00003408ff057984 */ /* 0x002e640008000800 */
[----:B-1----:R-:W-:-:S05]  /*0430*/  LOP3.LUT R5, R5, 0x38, RZ, 0xb8, !PT ;  /* 0x0000003805057812 */ /* 0x002fca00078eb8ff */
[----:B------:R4:W-:Y:S02]  /*0440*/  STS [UR8+0x34], R5 ;  /* 0x00003405ff007988 */ /* 0x0009e40008000808 */
.L_x_8:
[----:B------:R-:W-:Y:S05]  /*0450*/  @P2 BRA `(.L_x_10) ;  /* 0x00000000001c2947 */ /* 0x000fea0003800000 */
[----:B-1234-:R-:W1:Y:S02]  /*0460*/  LDS R5, [UR8+0x8] ;  /* 0x00000808ff057984 */ /* 0x01ee640008000800 */
[----:B-1----:R-:W-:-:S05]  /*0470*/  LOP3.LUT R5, R5, 0x780, RZ, 0xb8, !PT ;  /* 0x0000078005057812 */ /* 0x002fca00078eb8ff */
[----:B------:R2:W-:Y:S02]  /*0480*/  STS [UR8+0x8], R5 ;  /* 0x00000805ff007988 */ /* 0x0005e40008000808 */
.L_x_9:
[----:B------:R-:W-:Y:S05]  /*0490*/  @P2 BRA `(.L_x_11) ;  /* 0x0000000000282947 */ /* 0x000fea0003800000 */
[----:B-12---:R-:W1:Y:S02]  /*04a0*/  LDS R5, [UR8+0x8] ;  /* 0x00000808ff057984 */ /* 0x006e640008000800 */
[----:B-1----:R-:W-:-:S05]  /*04b0*/  LOP3.LUT R5, R5, 0x1800, RZ, 0xb8, !PT ;  /* 0x0000180005057812 */ /* 0x002fca00078eb8ff */
[----:B------:R5:W-:Y:S02]  /*04c0*/  STS [UR8+0x8], R5 ;  /* 0x00000805ff007988 */ /* 0x000be40008000808 */
.L_x_10:
[----:B------:R-:W-:Y:S05]  /*04d0*/  @P2 BREAK B0 ;  /* 0x0000000000002942 */ /* 0x000fea0003800000 */
[----:B------:R-:W-:Y:S05]  /*04e0*/  @P2 BRA `(.L_x_12) ;  /* 0x0000000000242947 */ /* 0x000fea0003800000 */
[----:B-1-3--:R-:W1:Y:S01]  /*04f0*/  LDS R6, [UR8+0x8] ;  /* 0x00000808ff067984 */ /* 0x00ae620008000800 */
[----:B--2-45:R-:W-:-:S05]  /*0500*/  IMAD.MOV.U32 R5, RZ, RZ, 0x6000 ;  /* 0x00006000ff057424 */ /* 0x034fca00078e00ff */
[----:B-1----:R-:W-:-:S04]  /*0510*/  LOP3.LUT R5, R6, 0x6000, R5, 0xd8, !PT ;  /* 0x0000600006057812 */ /* 0x002fc800078ed805 */
[----:B------:R-:W-:-:S05]  /*0520*/  LOP3.LUT R5, R5, 0x400000, RZ, 0xb8, !PT ;  /* 0x0040000005057812 */ /* 0x000fca00078eb8ff */
[----:B------:R3:W-:Y:S02]  /*0530*/  STS [UR8+0x8], R5 ;  /* 0x00000805ff007988 */ /* 0x0007e40008000808 */
.L_x_11:
[----:B------:R-:W-:Y:S05]  /*0540*/  BSYNC B0 ;  /* 0x0000000000007941 */ /* 0x000fea0003800000 */
.L_x_7:
[----:B-123--:R-:W1:Y:S02]  /*0550*/  @!P2 LDS R5, [UR8+0x8] ;  /* 0x00000808ff05a984 */ /* 0x00ee640008000800 */
[----:B-1----:R-:W-:-:S05]  /*0560*/  @!P2 LOP3.LUT R5, R5, 0x8000, RZ, 0xb8, !PT ;  /* 0x000080000505a812 */ /* 0x002fca00078eb8ff */
[----:B------:R1:W-:Y:S02]  /*0570*/  @!P2 STS [UR8+0x8], R5 ;  /* 0x00000805ff00a988 */ /* 0x0003e40008000808 */
.L_x_12:
[----:B------:R-:W-:Y:S05]  /*0580*/  BSYNC B1 ;  /* 0x0000000000017941 */ /* 0x000fea0003800000 */
.L_x_6:
[----:B------:R-:W-:Y:S05]  /*0590*/  WARPSYNC.ALL ;  /* 0x0000000000007948 */ /* 0x000fea0003800000 */
[----:B------:R-:W-:Y:S05]  /*05a0*/  @P0 BRA `(.L_x_13) ;  /* 0x0000000000280947 */ /* 0x000fea0003800000 */
[----:B-12345:R-:W1:Y:S01]  /*05b0*/  S2R R5, SR_LANEID ;  /* 0x0000000000057919 */ /* 0x03ee620000000000 */
[----:B------:R-:W-:Y:S05]  /*05c0*/  WARPSYNC.ALL ;  /* 0x0000000000007948 */ /* 0x000fea0003800000 */
[----:B-1----:R-:W-:-:S05]  /*05d0*/  IMAD.SHL.U32 R5, R5, 0x4, RZ ;  /* 0x0000000405057824 */ /* 0x002fca00078e00ff */
[----:B------:R-:W1:Y:S01]  /*05e0*/  LDS R11, [R5+UR8] ;  /* 0x00000008050b7984 */ /* 0x000e620008000800 */
[----:B------:R-:W-:-:S05]  /*05f0*/  IADD3 R6, P1, R5, UR16, RZ ;  /* 0x0000001005067c10 */ /* 0x000fca000ff3e0ff */
[----:B------:R-:W-:-:S05]  /*0600*/  IMAD.X R7, RZ, RZ, UR17, P1 ;  /* 0x00000011ff077e24 */ /* 0x000fca00088e06ff */
[----:B-1----:R1:W2:Y:S01]  /*0610*/  ATOMG.E.EXCH.STRONG.GPU PT, RZ, [R6], R11 ;  /* 0x0000000b06ff73a8 */ /* 0x0022a200041ee100 */
[----:B------:R-:W-:-:S04]  /*0620*/  DEPBAR {5,4,3,2,1,0} ;  /* 0x0000003f0000791a */ /* 0x000fc80000000000 */
[----:B------:R1:W-:Y:S01]  /*0630*/  UTMACCTL.IV [UR16] ;  /* 0x00000000100079b9 */ /* 0x0003e20008000000 */
[----:B------:R-:W-:Y:S01]  /*0640*/  NOP ;  /* 0x0000000000007918 */ /* 0x000fe20000000000 */
.L_x_13:
[----:B------:R-:W-:Y:S05]  /*0650*/  @P0 BRA `(.L_x_14) ;  /* 0x00000000000c0947 */ /* 0x000fea0003800000 */
[----:B------:R0:W-:Y:S01]  /*0660*/  UTMACMDFLUSH ;  /* 0x00000000000079b7 */ /* 0x0001e20000000000 */
[----:B------:R-:W-:Y:S05]  /*0670*/  @P0 BRA `(.L_x_14) ;  /* 0x0000000000040947 */ /* 0x000fea0003800000 */
[----:B------:R-:W-:-:S04]  /*0680*/  DEPBAR.LE SB0, 0x0 ;  /* 0x000080000000791a */ /* 0x000fc80000000000 */
.L_x_14:
[----:B------:R-:W-:Y:S05]  /*0690*/  WARPSYNC.ALL ;  /* 0x0000000000007948 */ /* 0x000fea0003800000 */
[----:B--2---:R-:W-:Y:S06]  /*06a0*/  BAR.SYNC.DEFER_BLOCKING 0x0 ;  /* 0x0000000000007b1d */ /* 0x004fec0000010000 */
[----:B------:R-:W-:Y:S02]  /*06b0*/  BSSY B1, `(.L_x_15) ;  /* 0x000000b000017945 */ /* 0x000fe40003800000 */
[----:B------:R-:W-:Y:S06]  /*06c0*/  BAR.SYNC.DEFER_BLOCKING 0x0 ;  /* 0x0000000000007b1d */ /* 0x000fec0000010000 */
[----:B------:R2:W-:Y:S01]  /*06d0*/  @!P0 STS [R3], RZ ;  /* 0x000000ff03008388 */ /* 0x0005e20000000800 */
[----:B------:R-:W-:Y:S01]  /*06e0*/  NOP ;  /* 0x0000000000007918 */ /* 0x000fe20000000000 */
[----:B------:R-:W-:Y:S05]  /*06f0*/  @P2 BRA `(.L_x_16) ;  /* 0x0000000000182947 */ /* 0x000fea0003800000 */
[----:B-1-345:R-:W1:Y:S01]  /*0700*/  LDS R5, [UR8+0x8] ;  /* 0x00000808ff057984 */ /* 0x03ae620008000800 */
[----:B------:R-:W3:Y:S01]  /*0710*/  LDC.64 R12, c[0x0][0x218] ;  /* 0x00008600ff0c7b82 */ /* 0x000ee20000000a00 */
[----:B------:R-:W-:Y:S02]  /*0720*/  IMAD.MOV.U32 R6, RZ, RZ, 0x70 ;  /* 0x00000070ff067424 */ /* 0x000fe400078e00ff */
[----:B---3--:R3:W-:Y:S03]  /*0730*/  STS.64 [UR8], R12 ;  /* 0x0000000cff007988 */ /* 0x0087e60008000a08 */
[----:B-1----:R-:W-:-:S05]  /*0740*/  LOP3.LUT R5, R5, 0x10, R6, 0xd8, !PT ;  /* 0x0000001005057812 */ /* 0x002fca00078ed806 */
[----:B------:R3:W-:Y:S02]  /*0750*/  STS [UR8+0x8], R5 ;  /* 0x00000805ff007988 */ /* 0x0007e40008000808 */
.L_x_16:
[----:B-1----:R-:W-:Y:S05]  /*0760*/  BSYNC B1 ;  /* 0x0000000000017941 */ /* 0x002fea0003800000 */
.L_x_15:
[----:B------:R-:W-:Y:S04]  /*0770*/  BSSY B2, `(.L_x_17) ;  /* 0x000000f000027945 */ /* 0x000fe80003800000 */
[----:B------:R-:W-:Y:S04]  /*0780*/  BSSY B1, `(.L_x_18) ;  /* 0x000000c000017945 */ /* 0x000fe80003800000 */
[----:B------:R-:W-:Y:S05]  /*0790*/  @P2 BRA `(.L_x_19) ;  /* 0x0000000000282947 */ /* 0x000fea0003800000 */
[----:B---345:R-:W1:Y:S01]  /*07a0*/  LDS R5, [UR8+0x34] ;  /* 0x00003408ff057984 */ /* 0x038e620008000800 */
[----:B------:R-:W-:Y:S01]  /*07b0*/  IMAD.MOV.U32 R6, RZ, RZ, 0x7f000000 ;  /* 0x7f000000ff067424 */ /* 0x000fe200078e00ff */
[----:B------:R-:W-:Y:S05]  /*07c0*/  @P2 BREAK B1 ;  /* 0x0000000000012942 */ /* 0x000fea0003800000 */
[----:B-1----:R-:W-:-:S05]  /*07d0*/  LOP3.LUT R5, R5, 0xff000000, R6, 0xb8, !PT ;  /* 0xff00000005057812 */ /* 0x002fca00078eb806 */
[----:B------:R1:W-:Y:S01]  /*07e0*/  STS [UR8+0x34], R5 ;  /* 0x00003405ff007988 */ /* 0x0003e20008000808 */
[----:B------:R-:W-:Y:S05]  /*07f0*/  @P2 BRA `(.L_x_20) ;  /* 0x0000000000182947 */ /* 0x000fea0003800000 */
[----:B-1----:R-:W1:Y:S01]  /*0800*/  LDS R5, [UR8+0x38] ;  /* 0x00003808ff057984 */ /* 0x002e620008000800 */
[----:B------:R-:W-:-:S05]  /*0810*/  IMAD.MOV.U32 R6, RZ, RZ, 0x3f ;  /* 0x0000003fff067424 */ /* 0x000fca00078e00ff */
[----:B-1----:R-:W-:-:S05]  /*0820*/  LOP3.LUT R5, R5, 0xff, R6, 0xb8, !PT ;  /* 0x000000ff05057812 */ /* 0x002fca00078eb806 */
[----:B------:R1:W-:Y:S02]  /*0830*/  STS [UR8+0x38], R5 ;  /* 0x00003805ff007988 */ /* 0x0003e40008000808 */
.L_x_19:
[----:B------:R-:W-:Y:S05]  /*0840*/  BSYNC B1 ;  /* 0x0000000000017941 */ /* 0x000fea0003800000 */
.L_x_18:
[----:B------:R1:W-:Y:S02]  /*0850*/  @!P2 STS [UR8+0x20], R4 ;  /* 0x00002004ff00a988 */ /* 0x0003e40008000808 */
.L_x_20:
[----:B------:R-:W-:Y:S05]  /*0860*/  BSYNC B2 ;  /* 0x0000000000027941 */ /* 0x000fea0003800000 */
.L_x_17:
[----:B------:R-:W-:Y:S05]  /*0870*/  WARPSYNC.ALL ;  /* 0x0000000000007948 */ /* 0x000fea0003800000 */
[----:B---3--:R-:W3:Y:S01]  /*0880*/  LDC R6, c[0x0][0x22c] ;  /* 0x00008b00ff067b82 */ /* 0x008ee20000000800 */
[----:B------:R-:W-:Y:S01]  /*0890*/  BSSY B2, `(.L_x_21) ;  /* 0x000000b000027945 */ /* 0x000fe20003800000 */
[----:B---3--:R-:W-:-:S03]  /*08a0*/  VIADD R6, R6, 0xffffffff ;  /* 0xffffffff06067836 */ /* 0x008fc60000000000 */
[----:B------:R-:W-:Y:S05]  /*08b0*/  @P2 BRA `(.L_x_22) ;  /* 0x0000000000202947 */ /* 0x000fea0003800000 */
[----:B-1----:R-:W1:Y:S01]  /*08c0*/  LDS R4, [UR8+0x1c] ;  /* 0x00001c08ff047984 */ /* 0x002e620008000800 */
[----:B------:R-:W3:Y:S03]  /*08d0*/  LDC.64 R12, c[0x0][0x240] ;  /* 0x00009000ff0c7b82 */ /* 0x000ee60000000a00 */
[----:B------:R1:W-:Y:S01]  /*08e0*/  STS [UR8+0x24], R6 ;  /* 0x00002406ff007988 */ /* 0x0003e20008000808 */
[--C-:B---3--:R-:W-:Y:S02]  /*08f0*/  SHF.R.U32.HI R7, RZ, 0x4, R13.reuse ;  /* 0x00000004ff077819 */ /* 0x108fe4000001160d */
[----:B----45:R-:W-:-:S05]  /*0900*/  SHF.R.U64 R5, R12, 0x4, R13 ;  /* 0x000000040c057819 */ /* 0x030fca000000120d */
[----:B------:R3:W-:Y:S01]  /*0910*/  STS [UR8+0xc], R5 ;  /* 0x00000c05ff007988 */ /* 0x0007e20008000808 */
[----:B-1----:R-:W-:-:S05]  /*0920*/  LOP3.LUT R4, R4, 0xf, R7, 0xb8, !PT ;  /* 0x0000000f04047812 */ /* 0x002fca00078eb807 */
[----:B------:R3:W-:Y:S02]  /*0930*/  STS [UR8+0x1c], R4 ;  /* 0x00001c04ff007988 */ /* 0x0007e40008000808 */
.L_x_22:
[----:B------:R-:W-:Y:S05]  /*0940*/  BSYNC B2 ;  /* 0x0000000000027941 */ /* 0x000fea0003800000 */
.L_x_21:
[----:B------:R-:W-:Y:S04]  /*0950*/  BSSY B3, `(.L_x_23) ;  /* 0x000001d000037945 */ /* 0x000fe80003800000 */
[----:B------:R-:W-:Y:S04]  /*0960*/  BSSY B2, `(.L_x_24) ;  /* 0x0000018000027945 */ /* 0x000fe80003800000 */
[----:B------:R-:W-:Y:S05]  /*0970*/  @P2 BRA `(.L_x_25) ;  /* 0x00000000001c2947 */ /* 0x000fea0003800000 */
[----:B-1-3--:R-:W1:Y:S02]  /*0980*/  LDS R4, [UR8+0x34] ;  /* 0x00003408ff047984 */ /* 0x00ae640008000800 */
[----:B-1----:R-:W-:-:S05]  /*0990*/  LOP3.LUT R4, R4, 0x7, RZ, 0xb8, !PT ;  /* 0x0000000704047812 */ /* 0x002fca00078eb8ff */
[----:B------:R1:W-:Y:S01]  /*09a0*/  STS [UR8+0x34], R4 ;  /* 0x00003404ff007988 */ /* 0x0003e20008000808 */
[----:B------:R-:W-:Y:S05]  /*09b0*/  @P2 BRA `(.L_x_26) ;  /* 0x00000000001c2947 */ /* 0x000fea0003800000 */
[----:B-1----:R-:W1:Y:S02]  /*09c0*/  LDS R4, [UR8+0x34] ;  /* 0x00003408ff047984 */ /* 0x002e640008000800 */
[----:B-1----:R-:W-:-:S05]  /*09d0*/  LOP3.LUT R4, R4, 0x38, RZ, 0xb8, !PT ;  /* 0x0000003804047812 */ /* 0x002fca00078eb8ff */
[----:B------:R1:W-:Y:S02]  /*09e0*/  STS [UR8+0x34], R4 ;  /* 0x00003404ff007988 */ /* 0x0003e40008000808 */
.L_x_25:
[----:B------:R-:W-:Y:S05]  /*09f0*/  @P2 BRA `(.L_x_27) ;  /* 0x00000000001c2947 */ /* 0x000fea0003800000 */
[----:B-1-3--:R-:W1:Y:S02]  /*0a00*/  LDS R4, [UR8+0x8] ;  /* 0x00000808ff047984 */ /* 0x00ae640008000800 */
[----:B-1----:R-:W-:-:S05]  /*0a10*/  LOP3.LUT R4, R4, 0x780, RZ, 0xb8, !PT ;  /* 0x0000078004047812 */ /* 0x002fca00078eb8ff */
[----:B------:R3:W-:Y:S02]  /*0a20*/  STS [UR8+0x8], R4 ;  /* 0x00000804ff007988 */ /* 0x0007e40008000808 */
.L_x_26:
[----:B------:R-:W-:Y:S05]  /*0a30*/  @P2 BRA `(.L_x_28) ;  /* 0x0000000000282947 */ /* 0x000fea0003800000 */
[----:B-1-3--:R-:W1:Y:S02]  /*0a40*/  LDS R4, [UR8+0x8] ;  /* 0x00000808ff047984 */ /* 0x00ae640008000800 */
[----:B-1----:R-:W-:-:S05]  /*0a50*/  LOP3.LUT R4, R4, 0x1800, RZ, 0xb8, !PT ;  /* 0x0000180004047812 */ /* 0x002fca00078eb8ff */
[----:B------:R1:W-:Y:S02]  /*0a60*/  STS [UR8+0x8], R4 ;  /* 0x00000804ff007988 */ /* 0x0003e40008000808 */
.L_x_27:
[----:B------:R-:W-:Y:S05]  /*0a70*/  @P2 BREAK B2 ;  /* 0x0000000000022942 */ /* 0x000fea0003800000 */
[----:B------:R-:W-:Y:S05]  /*0a80*/  @P2 BRA `(.L_x_29) ;  /* 0x0000000000242947 */ /* 0x000fea0003800000 */
[----:B-1-3--:R-:W1:Y:S01]  /*0a90*/  LDS R4, [UR8+0x8] ;  /* 0x00000808ff047984 */ /* 0x00ae620008000800 */
[----:B----45:R-:W-:-:S05]  /*0aa0*/  IMAD.MOV.U32 R5, RZ, RZ, 0x6000 ;  /* 0x00006000ff057424 */ /* 0x030fca00078e00ff */
[----:B-1----:R-:W-:-:S04]  /*0ab0*/  LOP3.LUT R4, R4, 0x6000, R5, 0xd8, !PT ;  /* 0x0000600004047812 */ /* 0x002fc800078ed805 */
[----:B------:R-:W-:-:S05]  /*0ac0*/  LOP3.LUT R4, R4, 0x400000, RZ, 0xb8, !PT ;  /* 0x0040000004047812 */ /* 0x000fca00078eb8ff */
[----:B------:R1:W-:Y:S02]  /*0ad0*/  STS [UR8+0x8], R4 ;  /* 0x00000804ff007988 */ /* 0x0003e40008000808 */
.L_x_28:
[----:B------:R-:W-:Y:S05]  /*0ae0*/  BSYNC B2 ;  /* 0x0000000000027941 */ /* 0x000fea0003800000 */
.L_x_24:
[----:B-1-3--:R-:W1:Y:S02]  /*0af0*/  @!P2 LDS R4, [UR8+0x8] ;  /* 0x00000808ff04a984 */ /* 0x00ae640008000800 */
[----:B-1----:R-:W-:-:S05]  /*0b00*/  @!P2 LOP3.LUT R4, R4, 0x8000, RZ, 0xb8, !PT ;  /* 0x000080000404a812 */ /* 0x002fca00078eb8ff */
[----:B------:R1:W-:Y:S02]  /*0b10*/  @!P2 STS [UR8+0x8], R4 ;  /* 0x00000804ff00a988 */ /* 0x0003e40008000808 */
.L_x_29:
[----:B------:R-:W-:Y:S05]  /*0b20*/  BSYNC B3 ;  /* 0x0000000000037941 */ /* 0x000fea0003800000 */
.L_x_23:
[----:B------:R-:W-:Y:S05]  /*0b30*/  WARPSYNC.ALL ;  /* 0x0000000000007948 */ /* 0x000fea0003800000 */
[----:B------:R-:W-:-:S04]  /*0b40*/  UIADD3 UR19, UR4, 0x80, URZ ;  /* 0x0000008004137890 */ /* 0x000fc8000fffe03f */
[----:B------:R-:W-:-:S04]  /*0b50*/  UIADD3 UR18, UP0, UR19, UR20, URZ ;  /* 0x0000001413127290 */ /* 0x000fc8000ff1e03f */
[----:B------:R-:W-:Y:S01]  /*0b60*/  ULEA.HI.X.SX32 UR19, UR19, UR21, 0x1, UP0 ;  /* 0x0000001513137291 */ /* 0x000fe200080f0e3f */
[----:B------:R-:W-:Y:S11]  /*0b70*/  @P0 BRA `(.L_x_30) ;  /* 0x0000000000280947 */ /* 0x000ff60003800000 */
[----:B-1-3--:R-:W1:Y:S01]  /*0b80*/  S2R R4, SR_LANEID ;  /* 0x0000000000047919 */ /* 0x00ae620000000000 */
[----:B------:R-:W-:Y:S05]  /*0b90*/  WARPSYNC.ALL ;  /* 0x0000000000007948 */ /* 0x000fea0003800000 */
[----:B-1----:R-:W-:-:S05]  /*0ba0*/  IMAD.SHL.U32 R11, R4, 0x4, RZ ;  /* 0x00000004040b7824 */ /* 0x002fca00078e00ff */
[----:B------:R-:W1:Y:S01]  /*0bb0*/  LDS R7, [R11+UR8] ;  /* 0x000000080b077984 */ /* 0x000e620008000800 */
[----:B------:R-:W-:-:S05]  /*0bc0*/  IADD3 R4, P1, R11, UR18, RZ ;  /* 0x000000120b047c10 */ /* 0x000fca000ff3e0ff */
[----:B----45:R-:W-:-:S05]  /*0bd0*/  IMAD.X R5, RZ, RZ, UR19, P1 ;  /* 0x00000013ff057e24 */ /* 0x030fca00088e06ff */
[----:B-1----:R1:W3:Y:S01]  /*0be0*/  ATOMG.E.EXCH.STRONG.GPU PT, RZ, [R4], R7 ;  /* 0x0000000704ff73a8 */ /* 0x0022e200041ee100 */
[----:B------:R-:W-:-:S04]  /*0bf0*/  DEPBAR {5,4,3,2,1,0} ;  /* 0x0000003f0000791a */ /* 0x000fc80000000000 */
[----:B------:R1:W-:Y:S01]  /*0c00*/  UTMACCTL.IV [UR18] ;  /* 0x00000000120079b9 */ /* 0x0003e20008000000 */
[----:B------:R-:W-:Y:S01]  /*0c10*/  NOP ;  /* 0x0000000000007918 */ /* 0x000fe20000000000 */
.L_x_30:
[----:B------:R-:W-:Y:S05]  /*0c20*/  @P0 BRA `(.L_x_31) ;  /* 0x00000000000c0947 */ /* 0x000fea0003800000 */
[----:B------:R0:W-:Y:S01]  /*0c30*/  UTMACMDFLUSH ;  /* 0x00000000000079b7 */ /* 0x0001e20000000000 */
[----:B------:R-:W-:Y:S05]  /*0c40*/  @P0 BRA `(.L_x_31) ;  /* 0x0000000000040947 */ /* 0x000fea0003800000 */
[----:B------:R-:W-:-:S04]  /*0c50*/  DEPBAR.LE SB0, 0x0 ;  /* 0x000080000000791a */ /* 0x000fc80000000000 */
.L_x_31:
[----:B------:R-:W-:Y:S05]  /*0c60*/  WARPSYNC.ALL ;  /* 0x0000000000007948 */ /* 0x000fea0003800000 */
[----:B---3--:R-:W-:Y:S06]  /*0c70*/  BAR.SYNC.DEFER_BLOCKING 0x0 ;  /* 0x0000000000007b1d */ /* 0x008fec0000010000 */
[----:B------:R-:W-:Y:S02]  /*0c80*/  BSSY B3, `(.L_x_32) ;  /* 0x000000b000037945 */ /* 0x000fe40003800000 */
[----:B------:R-:W-:Y:S06]  /*0c90*/  BAR.SYNC.DEFER_BLOCKING 0x0 ;  /* 0x0000000000007b1d */ /* 0x000fec0000010000 */
[----:B------:R3:W-:Y:S01]  /*0ca0*/  @!P0 STS [R3], RZ ;  /* 0x000000ff03008388 */ /* 0x0007e20000000800 */
[----:B------:R-:W-:Y:S01]  /*0cb0*/  NOP ;  /* 0x0000000000007918 */ /* 0x000fe20000000000 */
[----:B------:R-:W-:Y:S05]  /*0cc0*/  @P2 BRA `(.L_x_33) ;  /* 0x0000000000182947 */ /* 0x000fea0003800000 */
[----:B--23--:R-:W2:Y:S01]  /*0cd0*/  LDS R3, [UR8+0x8] ;  /* 0x00000808ff037984 */ /* 0x00cea20008000800 */
[----:B------:R-:W3:Y:S01]  /*0ce0*/  LDC.64 R12, c[0x0][0x220] ;  /* 0x00008800ff0c7b82 */ /* 0x000ee20000000a00 */
[----:B-1----:R-:W-:Y:S02]  /*0cf0*/  IMAD.MOV.U32 R4, RZ, RZ, 0x70 ;  /* 0x00000070ff047424 */ /* 0x002fe400078e00ff */
[----:B---3--:R1:W-:Y:S03]  /*0d00*/  STS.64 [UR8], R12 ;  /* 0x0000000cff007988 */ /* 0x0083e60008000a08 */
[----:B--2---:R-:W-:-:S05]  /*0d10*/  LOP3.LUT R3, R3, 0x10, R4, 0xd8, !PT ;  /* 0x0000001003037812 */ /* 0x004fca00078ed804 */
[----:B------:R1:W-:Y:S02]  /*0d20*/  STS [UR8+0x8], R3 ;  /* 0x00000803ff007988 */ /* 0x0003e40008000808 */
.L_x_33:
[----:B-1----:R-:W-:Y:S05]  /*0d30*/  BSYNC B3 ;  /* 0x0000000000037941 */ /* 0x002fea0003800000 */
.L_x_32:
[----:B------:R-:W-:Y:S04]  /*0d40*/  BSSY B3, `(.L_x_34) ;  /* 0x0000033000037945 */ /* 0x000fe80003800000 */
[----:B------:R-:W-:Y:S04]  /*0d50*/  BSSY B4, `(.L_x_35) ;  /* 0x000002e000047945 */ /* 0x000fe80003800000 */
[----:B------:R-:W-:Y:S05]  /*0d60*/  @P2 BRA `(.L_x_36) ;  /* 0x0000000000242947 */ /* 0x000fea0003800000 */
[----:B--23--:R-:W1:Y:S01]  /*0d70*/  LDS R3, [UR8+0x34] ;  /* 0x00003408ff037984 */ /* 0x00ce620008000800 */
[----:B------:R-:W-:-:S05]  /*0d80*/  IMAD.MOV.U32 R4, RZ, RZ, 0x3f000000 ;  /* 0x3f000000ff047424 */ /* 0x000fca00078e00ff */
[----:B-1----:R-:W-:-:S05]  /*0d90*/  LOP3.LUT R3, R3, 0xff000000, R4, 0xb8, !PT ;  /* 0xff00000003037812 */ /* 0x002fca00078eb804 */
[----:B------:R1:W-:Y:S01]  /*0da0*/  STS [UR8+0x34], R3 ;  /* 0x00003403ff007988 */ /* 0x0003e20008000808 */
[----:B------:R-:W-:Y:S05]  /*0db0*/  @P2 BRA `(.L_x_37) ;  /* 0x0000000000182947 */ /* 0x000fea0003800000 */
[----:B-1----:R-:W1:Y:S01]  /*0dc0*/  LDS R3, [UR8+0x38] ;  /* 0x00003808ff037984 */ /* 0x002e620008000800 */
[----:B------:R-:W-:-:S05]  /*0dd0*/  IMAD.MOV.U32 R4, RZ, RZ, 0x3f ;  /* 0x0000003fff047424 */ /* 0x000fca00078e00ff */
[----:B-1----:R-:W-:-:S05]  /*0de0*/  LOP3.LUT R3, R3, 0xff, R4, 0xb8, !PT ;  /* 0x000000ff03037812 */ /* 0x002fca00078eb804 */
[----:B------:R1:W-:Y:S02]  /*0df0*/  STS [UR8+0x38], R3 ;  /* 0x00003803ff007988 */ /* 0x0003e40008000808 */
.L_x_36:
[----:B------:R-:W-:Y:S05]  /*0e00*/  @P2 BRA `(.L_x_38) ;  /* 0x00000000000c2947 */ /* 0x000fea0003800000 */
[----:B------:R1:W-:Y:S02]  /*0e10*/  STS [UR8+0x20], R6 ;  /* 0x00002006ff007988 */ /* 0x0003e40008000808 */
.L_x_37:
[----:B------:R-:W-:Y:S05]  /*0e20*/  @P2 BRA `(.L_x_39) ;  /* 0x0000000000242947 */ /* 0x000fea0003800000 */
[----:B------:R1:W-:Y:S02]  /*0e30*/  STS [UR8+0x24], R2 ;  /* 0x00002402ff007988 */ /* 0x0003e40008000808 */
.L_x_38:
[----:B------:R-:W-:Y:S05]  /*0e40*/  @P2 BRA `(.L_x_40) ;  /* 0x00000000002c2947 */ /* 0x000fea0003800000 */
[----:B-1----:R-:W1:Y:S01]  /*0e50*/  LDS R2, [UR8+0x1c] ;  /* 0x00001c08ff027984 */ /* 0x002e620008000800 */
[----:B------:R-:W4:Y:S02]  /*0e60*/  LDC.64 R6, c[0x0][0x248] ;  /* 0x00009200ff067b82 */ /* 0x000f240000000a00 */
[--C-:B----45:R-:W-:Y:S02]  /*0e70*/  SHF.R.U32.HI R5, RZ, 0x4, R7.reuse ;  /* 0x00000004ff057819 */ /* 0x130fe40000011607 */
[----:B--23--:R-:W-:-:S05]  /*0e80*/  SHF.R.U64 R3, R6, 0x4, R7 ;  /* 0x0000000406037819 */ /* 0x00cfca0000001207 */
[----:B------:R2:W-:Y:S01]  /*0e90*/  STS [UR8+0xc], R3 ;  /* 0x00000c03ff007988 */ /* 0x0005e20008000808 */
[----:B-1----:R-:W-:-:S05]  /*0ea0*/  LOP3.LUT R2, R2, 0xf, R5, 0xb8, !PT ;  /* 0x0000000f02027812 */ /* 0x002fca00078eb805 */
[----:B------:R2:W-:Y:S02]  /*0eb0*/  STS [UR8+0x1c], R2 ;  /* 0x00001c02ff007988 */ /* 0x0005e40008000808 */
.L_x_39:
[----:B------:R-:W-:Y:S05]  /*0ec0*/  @P2 BRA `(.L_x_41) ;  /* 0x00000000001c2947 */ /* 0x000fea0003800000 */
[----:B--2---:R-:W2:Y:S02]  /*0ed0*/  LDS R2, [UR8+0x34] ;  /* 0x00003408ff027984 */ /* 0x004ea40008000800 */
[----:B--2---:R-:W-:-:S05]  /*0ee0*/  LOP3.LUT R2, R2, 0x7, RZ, 0xb8, !PT ;  /* 0x0000000702027812 */ /* 0x004fca00078eb8ff */
[----:B------:R2:W-:Y:S02]  /*0ef0*/  STS [UR8+0x34], R2 ;  /* 0x00003402ff007988 */ /* 0x0005e40008000808 */
.L_x_40:
[----:B------:R-:W-:Y:S05]  /*0f00*/  @P2 BRA `(.L_x_42) ;  /* 0x00000000001c2947 */ /* 0x000fea0003800000 */
[----:B-12---:R-:W1:Y:S02]  /*0f10*/  LDS R2, [UR8+0x34] ;  /* 0x00003408ff027984 */ /* 0x006e640008000800 */
[----:B-1----:R-:W-:-:S05]  /*0f20*/  LOP3.LUT R2, R2, 0x38, RZ, 0xb8, !PT ;  /* 0x0000003802027812 */ /* 0x002fca00078eb8ff */
[----:B------:R1:W-:Y:S02]  /*0f30*/  STS [UR8+0x34], R2 ;  /* 0x00003402ff007988 */ /* 0x0003e40008000808 */
.L_x_41:
[----:B------:R-:W-:Y:S05]  /*0f40*/  @P2 BRA `(.L_x_43) ;  /* 0x00000000001c2947 */ /* 0x000fea0003800000 */
[----:B-12---:R-:W1:Y:S02]  /*0f50*/  LDS R2, [UR8+0x8] ;  /* 0x00000808ff027984 */ /* 0x006e640008000800 */
[----:B-1----:R-:W-:-:S05]  /*0f60*/  LOP3.LUT R2, R2, 0x780, RZ, 0xb8, !PT ;  /* 0x0000078002027812 */ /* 0x002fca00078eb8ff */
[----:B------:R1:W-:Y:S02]  /*0f70*/  STS [UR8+0x8], R2 ;  /* 0x00000802ff007988 */ /* 0x0003e40008000808 */
.L_x_42:
[----:B------:R-:W-:Y:S05]  /*0f80*/  @P2 BRA `(.L_x_44) ;  /* 0x0000000000282947 */ /* 0x000fea0003800000 */
[----:B-12---:R-:W1:Y:S02]  /*0f90*/  LDS R2, [UR8+0x8] ;  /* 0x00000808ff027984 */ /* 0x006e640008000800 */
[----:B-1----:R-:W-:-:S05]  /*0fa0*/  LOP3.LUT R2, R2, 0x1800, RZ, 0xb8, !PT ;  /* 0x0000180002027812 */ /* 0x002fca00078eb8ff */
[----:B------:R1:W-:Y:S02]  /*0fb0*/  STS [UR8+0x8], R2 ;  /* 0x00000802ff007988 */ /* 0x0003e40008000808 */
.L_x_43:
[----:B------:R-:W-:Y:S05]  /*0fc0*/  @P2 BREAK B4 ;  /* 0x0000000000042942 */ /* 0x000fea0003800000 */
[----:B------:R-:W-:Y:S05]  /*0fd0*/  @P2 BRA `(.L_x_45) ;  /* 0x0000000000242947 */ /* 0x000fea0003800000 */
[----:B-12---:R-:W1:Y:S01]  /*0fe0*/  LDS R2, [UR8+0x8] ;  /* 0x00000808ff027984 */ /* 0x006e620008000800 */
[----:B---3--:R-:W-:-:S05]  /*0ff0*/  IMAD.MOV.U32 R3, RZ, RZ, 0x6000 ;  /* 0x00006000ff037424 */ /* 0x008fca00078e00ff */
[----:B-1----:R-:W-:-:S04]  /*1000*/  LOP3.LUT R2, R2, 0x4000, R3, 0xd8, !PT ;  /* 0x0000400002027812 */ /* 0x002fc800078ed803 */
[----:B------:R-:W-:-:S05]  /*1010*/  LOP3.LUT R2, R2, 0x400000, RZ, 0xb8, !PT ;  /* 0x0040000002027812 */ /* 0x000fca00078eb8ff */
[----:B------:R1:W-:Y:S02]  /*1020*/  STS [UR8+0x8], R2 ;  /* 0x00000802ff007988 */ /* 0x0003e40008000808 */
.L_x_44:
[----:B------:R-:W-:Y:S05]  /*1030*/  BSYNC B4 ;  /* 0x0000000000047941 */ /* 0x000fea0003800000 */
.L_x_35:
[----:B-12---:R-:W1:Y:S02]  /*1040*/  @!P2 LDS R2, [UR8+0x8] ;  /* 0x00000808ff02a984 */ /* 0x006e640008000800 */
[----:B-1----:R-:W-:-:S05]  /*1050*/  @!P2 LOP3.LUT R2, R2, 0x8000, RZ, 0xb8, !PT ;  /* 0x000080000202a812 */ /* 0x002fca00078eb8ff */
[----:B------:R1:W-:Y:S02]  /*1060*/  @!P2 STS [UR8+0x8], R2 ;  /* 0x00000802ff00a988 */ /* 0x0003e40008000808 */
.L_x_45:
[----:B------:R-:W-:Y:S05]  /*1070*/  BSYNC B3 ;  /* 0x0000000000037941 */ /* 0x000fea0003800000 */
.L_x_34:
[----:B------:R-:W-:Y:S05]  /*1080*/  WARPSYNC.ALL ;  /* 0x0000000000007948 */ /* 0x000fea0003800000 */
[----:B------:R-:W-:-:S04]  /*1090*/  UIADD3 UR4, UR4, 0x100, URZ ;  /* 0x0000010004047890 */ /* 0x000fc8000fffe03f */
[----:B------:R-:W-:-:S04]  /*10a0*/  UIADD3 UR20, UP0, UR4, UR20, URZ ;  /* 0x0000001404147290 */ /* 0x000fc8000ff1e03f */
[----:B------:R-:W-:Y:S01]  /*10b0*/  ULEA.HI.X.SX32 UR21, UR4, UR21, 0x1, UP0 ;  /* 0x0000001504157291 */ /* 0x000fe200080f0e3f */
[----:B------:R-:W-:Y:S11]  /*10c0*/  @P0 BRA `(.L_x_46) ;  /* 0x0000000000300947 */ /* 0x000ff60003800000 */
[----:B-12---:R-:W1:Y:S01]  /*10d0*/  S2R R2, SR_LANEID ;  /* 0x0000000000027919 */ /* 0x006e620000000000 */
[----:B------:R-:W-:Y:S05]  /*10e0*/  WARPSYNC.ALL ;  /* 0x0000000000007948 */ /* 0x000fea0003800000 */
[----:B-1----:R-:W-:-:S05]  /*10f0*/  IMAD.SHL.U32 R4, R2, 0x4, RZ ;  /* 0x0000000402047824 */ /* 0x002fca00078e00ff */
[----:B----45:R-:W1:Y:S01]  /*1100*/  LDS R5, [R4+UR8] ;  /* 0x0000000804057984 */ /* 0x030e620008000800 */
[----:B------:R-:W-:Y:S01]  /*1110*/  IADD3 R2, P1, R4, UR20, RZ ;  /* 0x0000001404027c10 */ /* 0x000fe2000ff3e0ff */
[----:B------:R-:W-:-:S04]  /*1120*/  UMOV UR4, UR20 ;  /* 0x0000001400047c82 */ /* 0x000fc80008000000 */
[----:B---3--:R-:W-:Y:S01]  /*1130*/  IMAD.X R3, RZ, RZ, UR21, P1 ;  /* 0x00000015ff037e24 */ /* 0x008fe200088e06ff */
[----:B------:R-:W-:-:S04]  /*1140*/  UMOV UR5, UR21 ;  /* 0x0000001500057c82 */ /* 0x000fc80008000000 */
[----:B-1----:R1:W2:Y:S01]  /*1150*/  ATOMG.E.EXCH.STRONG.GPU PT, RZ, [R2], R5 ;  /* 0x0000000502ff73a8 */ /* 0x0022a200041ee100 */
[----:B------:R-:W-:-:S04]  /*1160*/  DEPBAR {5,4,3,2,1,0} ;  /* 0x0000003f0000791a */ /* 0x000fc80000000000 */
[----:B------:R1:W-:Y:S01]  /*1170*/  UTMACCTL.IV [UR4] ;  /* 0x00000000040079b9 */ /* 0x0003e20008000000 */
[----:B------:R-:W-:Y:S01]  /*1180*/  NOP ;  /* 0x0000000000007918 */ /* 0x000fe20000000000 */
.L_x_46:
[----:B------:R-:W-:Y:S05]  /*1190*/  @P0 BRA `(.L_x_47) ;  /* 0x00000000000c0947 */ /* 0x000fea0003800000 */
[----:B------:R0:W-:Y:S01]  /*11a0*/  UTMACMDFLUSH ;  /* 0x00000000000079b7 */ /* 0x0001e20000000000 */
[----:B------:R-:W-:Y:S05]  /*11b0*/  @P0 BRA `(.L_x_47) ;  /* 0x0000000000040947 */ /* 0x000fea0003800000 */
[----:B------:R-:W-:-:S04]  /*11c0*/  DEPBAR.LE SB0, 0x0 ;  /* 0x000080000000791a */ /* 0x000fc80000000000 */
.L_x_47:
[----:B------:R-:W-:Y:S05]  /*11d0*/  WARPSYNC.ALL ;  /* 0x0000000000007948 */ /* 0x000fea0003800000 */
[----:B--2---:R-:W-:Y:S01]  /*11e0*/  BAR.SYNC.DEFER_BLOCKING 0x0 ;  /* 0x0000000000007b1d */ /* 0x004fe20000010000 */
[----:B------:R-:W-:Y:S01]  /*11f0*/  ISETP.GE.AND P0, PT, R10, 0x1, PT ;  /* 0x000000010a00780c */ /* 0x000fe20003f06270 */
[----:B------:R-:W-:Y:S01]  /*1200*/  USHF.L.U32 UR11, UR22, 0x6, URZ ;  /* 0x00000006160b7899 */ /* 0x000fe2000800063f */
[----:B------:R-:W-:Y:S01]  /*1210*/  CS2R R24, SRZ ;  /* 0x0000000000187805 */ /* 0x000fe2000001ff00 */
[----:B------:R-:W-:Y:S01]  /*1220*/  USHF.L.U32 UR27, UR23, 0x6, URZ ;  /* 0x00000006171b7899 */ /* 0x000fe2000800063f */
[----:B------:R-:W-:Y:S01]  /*1230*/  CS2R R26, SRZ ;  /* 0x00000000001a7805 */ /* 0x000fe2000001ff00 */
[----:B------:R-:W-:Y:S01]  /*1240*/  VOTEU.ALL UP0, P2 ;  /* 0x00000000003f7886 */ /* 0x000fe20001000000 */
[----:B-1----:R-:W-:Y:S01]  /*1250*/  UMOV UR4, 0x1 ;  /* 0x0000000100047882 */ /* 0x002fe20000000000 */
[----:B------:R-:W-:-:S02]  /*1260*/  CS2R R28, SRZ ;  /* 0x00000000001c7805 */ /* 0x000fc4000001ff00 */
[----:B------:R-:W-:Y:S02]  /*1270*/  CS2R R30, SRZ ;  /* 0x00000000001e7805 */ /* 0x000fe4000001ff00 */
[----:B------:R-:W-:Y:S01]  /*1280*/  CS2R R32, SRZ ;  /* 0x0000000000207805 */ /* 0x000fe2000001ff00 */
[----:B------:R-:W-:-:S04]  /*1290*/  @!UP0 UIADD3 UR4, -UR4, 0x100000, URZ ;  /* 0x0010000004048890 */ /* 0x000fc8000fffe13f */
[----:B------:R-:W-:Y:S02]  /*12a0*/  @!UP0 USHF.L.U32 UR5, UR4, 0xb, URZ ;  /* 0x0000000b04058899 */ /* 0x000fe4000800063f */
[----:B------:R-:W-:Y:S01]  /*12b0*/  @!UP0 USHF.L.U32 UR4, UR4, 0x1, URZ ;  /* 0x0000000104048899 */ /* 0x000fe2000800063f */
[----:B------:R-:W-:Y:S01]  /*12c0*/  CS2R R34, SRZ ;  /* 0x0000000000227805 */ /* 0x000fe2000001ff00 */
[----:B------:R-:W-:Y:S01]  /*12d0*/  VOTEU.ALL UP0, P2 ;  /* 0x00000000003f7886 */ /* 0x000fe20001000000 */
[----:B------:R-:W-:Y:S02]  /*12e0*/  CS2R R36, SRZ ;  /* 0x0000000000247805 */ /* 0x000fe4000001ff00 */
[----:B------:R-:W-:Y:S01]  /*12f0*/  CS2R R38, SRZ ;  /* 0x0000000000267805 */ /* 0x000fe2000001ff00 */
[----:B------:R-:W1:Y:S06]  /*1300*/  FENCE.VIEW.ASYNC.S ;  /* 0x00000000000073c6 */ /* 0x000e6c0000000000 */
[----:B-1----:R1:W2:Y:S01]  /*1310*/  @!UP0 SYNCS.EXCH.64 URZ, [UR8+0x4000], UR4 ;  /* 0x00400004083f85b2 */ /* 0x0022a20008000100 */
[----:B------:R-:W-:Y:S05]  /*1320*/  @!P0 BRA `(.L_x_48) ;  /* 0x0000000400588947 */ /* 0x000fea0003800000 */
[----:B------:R-:W-:Y:S01]  /*1330*/  USHF.R.U32.HI UR12, URZ, 0x4, UR8 ;  /* 0x000000043f0c7899 */ /* 0x000fe20008011608 */
[----:B------:R-:W-:Y:S01]  /*1340*/  SHF.R.U32.HI R6, RZ, 0x5, R0 ;  /* 0x00000005ff067819 */ /* 0x000fe20000011600 */
[----:B------:R-:W-:Y:S01]  /*1350*/  UIADD3 UR7, UR8, 0x2000, URZ ;  /* 0x0000200008077890 */ /* 0x000fe2000fffe03f */
[----:B------:R-:W-:Y:S01]  /*1360*/  CS2R R24, SRZ ;  /* 0x0000000000187805 */ /* 0x000fe2000001ff00 */
[----:B------:R-:W-:Y:S01]  /*1370*/  USGXT.U32 UR12, UR12, 0xe ;  /* 0x0000000e0c0c789a */ /* 0x000fe20008000000 */
[----:B------:R-:W-:Y:S01]  /*1380*/  CS2R R26, SRZ ;  /* 0x00000000001a7805 */ /* 0x000fe2000001ff00 */
[----:B-1----:R-:W-:Y:S01]  /*1390*/  UMOV UR4, URZ ;  /* 0x0000003f00047c82 */ /* 0x002fe20008000000 */
[----:B------:R-:W-:Y:S01]  /*13a0*/  CS2R R28, SRZ ;  /* 0x00000000001c7805 */ /* 0x000fe2000001ff00 */
[----:B------:R-:W-:Y:S01]  /*13b0*/  UIADD3 UR6, UP0, UR12, 0x2, URZ ;  /* 0x000000020c067890 */ /* 0x000fe2000ff1e03f */
[----:B------:R-:W-:Y:S02]  /*13c0*/  CS2R R30, SRZ ;  /* 0x00000000001e7805 */ /* 0x000fe4000001ff00 */
[----:B------:R-:W-:-:S02]  /*13d0*/  CS2R R32, SRZ ;  /* 0x0000000000207805 */ /* 0x000fc4000001ff00 */
[----:B------:R-:W-:Y:S01]  /*13e0*/  CS2R R34, SRZ ;  /* 0x0000000000227805 */ /* 0x000fe2000001ff00 */
[----:B------:R-:W-:Y:S01]  /*13f0*/  UIADD3.X UR5, UR4, 0x40000040, URZ, UP0, !UPT ;  /* 0x4000004004057890 */ /* 0x000fe200087fe43f */
[----:B------:R-:W-:Y:S02]  /*1400*/  CS2R R36, SRZ ;  /* 0x0000000000247805 */ /* 0x000fe4000001ff00 */
[----:B------:R-:W-:Y:S01]  /*1410*/  CS2R R38, SRZ ;  /* 0x0000000000267805 */ /* 0x000fe2000001ff00 */
[----:B------:R-:W-:Y:S01]  /*1420*/  IMAD.U32 R4, RZ, RZ, UR7 ;  /* 0x00000007ff047e24 */ /* 0x000fe2000f8e00ff */
[----:B------:R-:W-:Y:S01]  /*1430*/  UMOV UR4, UR6 ;  /* 0x0000000600047c82 */ /* 0x000fe20008000000 */
[----:B------:R-:W-:Y:S01]  /*1440*/  UMOV UR10, URZ ;  /* 0x0000003f000a7c82 */ /* 0x000fe20008000000 */
[----:B------:R-:W-:Y:S02]  /*1450*/  UIADD3.64 UR28, UR4, 0x2, URZ ;  /* 0x00000002041c7897 */ /* 0x000fe4000fffe03f */
[----:B------:R-:W-:-:S12]  /*1460*/  UIADD3.64 UR32, UR4, 0x4, URZ ;  /* 0x0000000404207897 */ /* 0x000fd8000fffe03f */
.L_x_50:
[----:B--2---:R-:W-:Y:S01]  /*1470*/  BAR.SYNC.DEFER_BLOCKING 0x0 ;  /* 0x0000000000007b1d */ /* 0x004fe20000010000 */
[----:B------:R-:W-:Y:S01]  /*1480*/  @!P2 IMAD.MOV.U32 R2, RZ, RZ, 0x4000 ;  /* 0x00004000ff02a424 */ /* 0x000fe200078e00ff */
[----:B------:R-:W-:Y:S02]  /*1490*/  ELECT P0, URZ, PT ;  /* 0x00000000003f782f */ /* 0x000fe40003800000 */
[----:B------:R-:W-:Y:S02]  /*14a0*/  ELECT P1, URZ, PT ;  /* 0x00000000003f782f */ /* 0x000fe40003820000 */
[C---:B------:R-:W-:Y:S01]  /*14b0*/  ISETP.LT.U32.AND P0, PT, R8.reuse, 0x20, P0 ;  /* 0x000000200800780c */ /* 0x040fe20000701070 */
[----:B------:R-:W-:Y:S01]  /*14c0*/  UMOV UR26, UR10 ;  /* 0x0000000a001a7c82 */ /* 0x000fe20008000000 */
[----:B------:R-:W-:-:S11]  /*14d0*/  ISETP.LT.U32.AND P1, PT, R8, 0x20, P1 ;  /* 0x000000200800780c */ /* 0x000fd60000f21070 */
[----:B------:R-:W-:Y:S02]  /*14e0*/  VOTEU.ANY UP0, P0 ;  /* 0x00000000003f7886 */ /* 0x000fe40000000100 */
[----:B------:R-:W-:Y:S01]  /*14f0*/  VOTEU.ANY UP1, P1 ;  /* 0x00000000003f7886 */ /* 0x000fe20000820100 */
[----:B------:R-:W-:Y:S01]  /*1500*/  VOTEU.ANY UP2, P1 ;  /* 0x00000000003f7886 */ /* 0x000fe20000840100 */
[----:B------:R1:W-:Y:S01]  /*1510*/  @!P2 SYNCS.ARRIVE.TRANS64 RZ, [UR8+0x4000], R2 ;  /* 0x00400002ffffa9a7 */ /* 0x0003e20008000008 */
[----:B------:R2:W-:Y:S06]  /*1520*/  MEMBAR.ALL.CTA ;  /* 0x0000000000007992 */ /* 0x0005ec0000008000 */
[----:B--2---:R-:W2:Y:S01]  /*1530*/  FENCE.VIEW.ASYNC.S ;  /* 0x00000000000073c6 */ /* 0x004ea20000000000 */
[----:B------:R-:W-:-:S02]  /*1540*/  @UP0 UIADD3 UR6, UR8, 0x2000, URZ ;  /* 0x0000200008060890 */ /* 0x000fc4000fffe03f */
[----:B------:R-:W-:Y:S01]  /*1550*/  @UP1 UIADD3 UR9, UR8, 0x4000, URZ ;  /* 0x0000400008091890 */ /* 0x000fe2000fffe03f */
[----:B------:R-:W-:Y:S01]  /*1560*/  @UP1 UMOV UR7, UR17 ;  /* 0x0000001100071c82 */ /* 0x000fe20008000000 */
[----:B------:R-:W-:Y:S02]  /*1570*/  @UP0 UIADD3 UR25, UR8, 0x4000, URZ ;  /* 0x0000400008190890 */ /* 0x000fe4000fffe03f */
[----:B------:R-:W-:Y:S01]  /*1580*/  @P0 IMAD.U32 R4, RZ, RZ, UR6 ;  /* 0x00000006ff040e24 */ /* 0x000fe2000f8e00ff */
[----:B------:R-:W-:Y:S01]  /*1590*/  @UP1 UMOV UR6, UR16 ;  /* 0x0000001000061c82 */ /* 0x000fe20008000000 */
[----:B--2---:R-:W-:Y:S01]  /*15a0*/  VOTEU.ANY UP1, P0 ;  /* 0x00000000003f7886 */ /* 0x004fe20000020100 */
[----:B-1----:R-:W-:Y:S02]  /*15b0*/  SHF.L.U32 R2, R9, 0x1f, RZ ;  /* 0x0000001f09027819 */ /* 0x002fe400000006ff */
[----:B------:R-:W-:Y:S01]  /*15c0*/  @P0 R2UR UR24, R4 ;  /* 0x00000000041802ca */ /* 0x000fe200000e0000 */
[----:B------:R-:W-:Y:S06]  /*15d0*/  BAR.SYNC.DEFER_BLOCKING 0x0 ;  /* 0x0000000000007b1d */ /* 0x000fec0000010000 */
[----:B------:R1:W-:Y:S02]  /*15e0*/  @UP2 UTMALDG.2D [UR8], [UR6] ;  /* 0x00000008060025b4 */ /* 0x0003e40008008000 */
[----:B-1----:R-:W-:Y:S01]  /*15f0*/  @UP0 UMOV UR6, UR18 ;  /* 0x0000001200060c82 */ /* 0x002fe20008000000 */
[----:B------:R-:W-:Y:S01]  /*1600*/  @UP0 UMOV UR7, UR19 ;  /* 0x0000001300070c82 */ /* 0x000fe20008000000 */
[----:B------:R-:W-:Y:S06]  /*1610*/  BAR.SYNC.DEFER_BLOCKING 0x0 ;  /* 0x0000000000007b1d */ /* 0x000fec0000010000 */
[----:B------:R1:W-:Y:S02]  /*1620*/  @UP1 UTMALDG.2D [UR24], [UR6] ;  /* 0x00000018060015b4 */ /* 0x0003e40008008000 */
[----:B------:R-:W-:Y:S06]  /*1630*/  BAR.SYNC.DEFER_BLOCKING 0x0 ;  /* 0x0000000000007b1d */ /* 0x000fec0000010000 */
[----:B------:R-:W2:Y:S02]  /*1640*/  SYNCS.PHASECHK.TRANS64.TRYWAIT P0, [UR8+0x4000], R2 ;  /* 0x00400002ff0075a7 */ /* 0x000ea40008000148 */
[----:B-12---:R-:W-:Y:S05]  /*1650*/  @!P0 BRA `(.L_x_49) ;  /* 0x0000000400408947 */ /* 0x006fea0003800000 */
.L_x_51:
[----:B------:R-:W-:Y:S01]  /*1660*/  IMAD.SHL.U32 R2, R6, 0x40, RZ ;  /* 0x0000004006027824 */ /* 0x000fe200078e00ff */
[----:B------:R-:W-:Y:S02]  /*1670*/  WARPGROUP.DEPBAR.LE gsb0, 0x0 ;  /* 0x00008000000079c5 */ /* 0x000fe40000010000 */
[----:B------:R-:W-:Y:S01]  /*1680*/  WARPGROUP.ARRIVE ;  /* 0x00000000000079c5 */ /* 0x000fe20000000000 */
[----:B------:R-:W-:Y:S01]  /*1690*/  UMOV UR13, 0x40000040 ;  /* 0x40000040000d7882 */ /* 0x000fe20000000000 */
[----:B---3--:R-:W-:Y:S01]  /*16a0*/  LOP3.LUT R3, R2, 0x100, RZ, 0xc0, !PT ;  /* 0x0000010002037812 */ /* 0x008fe200078ec0ff */
[----:B------:R-:W-:Y:S01]  /*16b0*/  UIADD3 UR10, UR10, 0x80, URZ ;  /* 0x000000800a0a7890 */ /* 0x000fe2000fffe03f */
[----:B------:R-:W-:Y:S02]  /*16c0*/  LOP3.LUT R9, R9, 0x1, RZ, 0x3c, !PT ;  /* 0x0000000109097812 */ /* 0x000fe400078e3cff */
[----:B------:R-:W-:-:S04]  /*16d0*/  LEA.HI R3, R4, R3, RZ, 0x1c ;  /* 0x0000000304037211 */ /* 0x000fc800078fe0ff */
[----:B------:R-:W-:Y:S01]  /*16e0*/  LOP3.LUT R2, R3, 0x3fff, RZ, 0xc0, !PT ;  /* 0x00003fff03027812 */ /* 0x000fe200078ec0ff */
[----:B------:R-:W-:-:S03]  /*16f0*/  IMAD.MOV.U32 R3, RZ, RZ, 0x40000040 ;  /* 0x40000040ff037424 */ /* 0x000fc600078e00ff */
[C---:B------:R-:W-:Y:S02]  /*1700*/  R2UR UR14, R2.reuse ;  /* 0x00000000020e72ca */ /* 0x040fe400000e0000 */
[----:B------:R-:W-:Y:S01]  /*1710*/  R2UR UR15, R3 ;  /* 0x00000000030f72ca */ /* 0x000fe200000e0000 */
[----:B------:R-:W-:Y:S01]  /*1720*/  IMAD.MOV.U32 R3, RZ, RZ, RZ ;  /* 0x000000ffff037224 */ /* 0x000fe200078e00ff */
[----:B------:R-:W-:-:S04]  /*1730*/  IADD3 R2, P0, R2, 0x2, RZ ;  /* 0x0000000202027810 */ /* 0x000fc80007f1e0ff */
[----:B------:R-:W-:Y:S01]  /*1740*/  IADD3.X R3, R3, 0x40000040, RZ, P0, !PT ;  /* 0x4000004003037810 */ /* 0x000fe200007fe4ff */
[----:B----45:R-:W-:Y:S01]  /*1750*/  IMAD.MOV.U32 R5, RZ, RZ, R2 ;  /* 0x000000ffff057224 */ /* 0x030fe200078e0002 */
[----:B------:R-:W-:Y:S02]  /*1760*/  R2UR UR6, R2 ;  /* 0x00000000020672ca */ /* 0x000fe400000e0000 */
[----:B------:R-:W-:Y:S02]  /*1770*/  R2UR UR7, R3 ;  /* 0x00000000030772ca */ /* 0x000fe400000e0000 */
[----:B------:R-:W-:Y:S01]  /*1780*/  IADD3 R10, P0, R5, 0x2, RZ ;  /* 0x00000002050a7810 */ /* 0x000fe20007f1e0ff */
[----:B------:R-:W-:Y:S01]  /*1790*/  QGMMA.64x32x32.F32.E4M3.E4M3 R24, gdesc[UR12], R24 ;  /* 0x006000000c1879f3 */ /* 0x000fe20008700818 */
[----:B------:R-:W-:Y:S02]  /*17a0*/  IMAD.MOV.U32 R5, RZ, RZ, R3 ;  /* 0x000000ffff057224 */ /* 0x000fe400078e0003 */
[----:B------:R-:W-:-:S02]  /*17b0*/  R2UR UR30, R10 ;  /* 0x000000000a1e72ca */ /* 0x000fc400000e0000 */
[----:B------:R-:W-:Y:S02]  /*17c0*/  IMAD.X R11, RZ, RZ, R5, P0 ;  /* 0x000000ffff0b7224 */ /* 0x000fe400000e0605 */
[----:B------:R-:W-:Y:S02]  /*17d0*/  IMAD.MOV.U32 R5, RZ, RZ, R2 ;  /* 0x000000ffff057224 */ /* 0x000fe400078e0002 */
[----:B------:R-:W1:Y:S01]  /*17e0*/  LDC R2, c[0x0][0x230] ;  /* 0x00008c00ff027b82 */ /* 0x000e620000000800 */
[----:B------:R-:W-:Y:S02]  /*17f0*/  R2UR UR31, R11 ;  /* 0x000000000b1f72ca */ /* 0x000fe400000e0000 */
[----:B------:R-:W-:-:S04]  /*1800*/  IADD3 R10, P0, R5, 0x4, RZ ;  /* 0x00000004050a7810 */ /* 0x000fc80007f1e0ff */
[----:B------:R-:W-:Y:S01]  /*1810*/  R2UR UR34, R10 ;  /* 0x000000000a2272ca */ /* 0x000fe200000e0000 */
[----:B------:R-:W-:-:S05]  /*1820*/  IMAD.X R11, RZ, RZ, R3, P0 ;  /* 0x000000ffff0b7224 */ /* 0x000fca00000e0603 */
[----:B------:R-:W-:Y:S02]  /*1830*/  R2UR UR35, R11 ;  /* 0x000000000b2372ca */ /* 0x000fe400000e0000 */
[----:B-1----:R-:W-:Y:S01]  /*1840*/  ISETP.LE.AND P0, PT, R2, UR10, PT ;  /* 0x0000000a02007c0c */ /* 0x002fe2000bf03270 */
[----:B------:R-:W-:Y:S04]  /*1850*/  QGMMA.64x32x32.F32.E4M3.E4M3 R24, gdesc[UR4], R24 ;  /* 0x00600000041879f3 */ /* 0x000fe80008700818 */
[----:B------:R-:W-:Y:S06]  /*1860*/  QGMMA.64x32x32.F32.E4M3.E4M3 R24, gdesc[UR28], R24 ;  /* 0x006000001c1879f3 */ /* 0x000fec0008700818 */
[----:B------:R-:W-:Y:S02]  /*1870*/  QGMMA.64x32x32.F32.E4M3.E4M3 R24, gdesc[UR32], R24, gsb0 ;  /* 0x00600000201879f3 */ /* 0x000fe40008000818 */
[----:B------:R-:W-:Y:S05]  /*1880*/  @!P0 BRA `(.L_x_50) ;  /* 0xfffffff800f88947 */ /* 0x000fea000383ffff */
.L_x_48:
[----:B------:R-:W-:Y:S02]  /*1890*/  WARPGROUP.DEPBAR.LE gsb0, 0x0 ;  /* 0x00008000000079c5 */ /* 0x000fe40000010000 */
[----:B--2---:R-:W-:Y:S01]  /*18a0*/  BAR.SYNC.DEFER_BLOCKING 0x0 ;  /* 0x0000000000007b1d */ /* 0x004fe20000010000 */
[C---:B------:R-:W-:Y:S01]  /*18b0*/  IMAD.SHL.U32 R2, R0.reuse, 0x20, RZ ;  /* 0x0000002000027824 */ /* 0x040fe200078e00ff */
[----:B----45:R-:W-:Y:S01]  /*18c0*/  SHF.R.U32.HI R5, RZ, 0x2, R0 ;  /* 0x00000002ff057819 */ /* 0x030fe20000011600 */
[C---:B------:R-:W-:Y:S01]  /*18d0*/  IMAD.SHL.U32 R4, R0.reuse, 0x2, RZ ;  /* 0x0000000200047824 */ /* 0x040fe200078e00ff */
[----:B------:R-:W-:Y:S01]  /*18e0*/  F2FP.SATFINITE.E4M3.F32.PACK_AB_MERGE_C R24, R25, R24, RZ ;  /* 0x000000181918723e */ /* 0x000fe200048070ff */
[----:B---3--:R-:W-:Y:S01]  /*18f0*/  IMAD.SHL.U32 R3, R0, 0x10, RZ ;  /* 0x0000001000037824 */ /* 0x008fe200078e00ff */
[----:B------:R-:W-:Y:S02]  /*1900*/  LOP3.LUT R2, R2, 0xc00, RZ, 0xc0, !PT ;  /* 0x00000c0002027812 */ /* 0x000fe400078ec0ff */
[----:B------:R-:W-:-:S02]  /*1910*/  ELECT P0, URZ, PT ;  /* 0x00000000003f782f */ /* 0x000fc40003800000 */
[----:B------:R-:W-:Y:S01]  /*1920*/  LOP3.LUT R4, R4, 0x36, RZ, 0xc0, !PT ;  /* 0x0000003604047812 */ /* 0x000fe200078ec0ff */
[----:B------:R-:W-:Y:S01]  /*1930*/  UMOV UR9, UR27 ;  /* 0x0000001b00097c82 */ /* 0x000fe20008000000 */
[----:B------:R-:W-:Y:S01]  /*1940*/  LOP3.LUT R2, R2, 0x1c0, R3, 0xf8, !PT ;  /* 0x000001c002027812 */ /* 0x000fe200078ef803 */
[----:B------:R-:W-:Y:S01]  /*1950*/  UMOV UR10, UR11 ;  /* 0x0000000b000a7c82 */ /* 0x000fe20008000000 */
[----:B------:R-:W-:Y:S02]  /*1960*/  LOP3.LUT R5, R4, 0x20, R5, 0x78, !PT ;  /* 0x0000002004057812 */ /* 0x000fe400078e7805 */
[----:B------:R-:W-:Y:S02]  /*1970*/  F2FP.SATFINITE.E4M3.F32.PACK_AB_MERGE_C R26, R27, R26, RZ ;  /* 0x0000001a1b1a723e */ /* 0x000fe400048070ff */
[----:B------:R-:W-:Y:S02]  /*1980*/  LOP3.LUT R5, R2, R5, RZ, 0xfc, !PT ;  /* 0x0000000502057212 */ /* 0x000fe400078efcff */
[----:B------:R-:W-:-:S02]  /*1990*/  F2FP.SATFINITE.E4M3.F32.PACK_AB_MERGE_C R28, R29, R28, RZ ;  /* 0x0000001c1d1c723e */ /* 0x000fc400048070ff */
[----:B------:R-:W-:Y:S02]  /*19a0*/  F2FP.SATFINITE.E4M3.F32.PACK_AB_MERGE_C R30, R31, R30, RZ ;  /* 0x0000001e1f1e723e */ /* 0x000fe400048070ff */
[----:B------:R-:W-:Y:S02]  /*19b0*/  F2FP.SATFINITE.E4M3.F32.PACK_AB_MERGE_C R32, R33, R32, RZ ;  /* 0x000000202120723e */ /* 0x000fe400048070ff */
[----:B------:R-:W-:Y:S01]  /*19c0*/  F2FP.SATFINITE.E4M3.F32.PACK_AB_MERGE_C R34, R35, R34, RZ ;  /* 0x000000222322723e */ /* 0x000fe200048070ff */
[----:B------:R-:W2:Y:S01]  /*19d0*/  @!P2 SYNCS.CCTL.IV [UR8+0x4000] ;  /* 0x00400000ff00a9b1 */ /* 0x000ea20008000008 */
[----:B------:R-:W-:Y:S01]  /*19e0*/  F2FP.SATFINITE.E4M3.F32.PACK_AB_MERGE_C R36, R37, R36, RZ ;  /* 0x000000242524723e */ /* 0x000fe200048070ff */
[----:B--2---:R-:W-:Y:S01]  /*19f0*/  STS.U16 [R5+UR8], R24 ;  /* 0x0000001805007988 */ /* 0x004fe20008000408 */
[----:B------:R-:W-:Y:S02]  /*1a00*/  F2FP.SATFINITE.E4M3.F32.PACK_AB_MERGE_C R38, R39, R38, RZ ;  /* 0x000000262726723e */ /* 0x000fe400048070ff */
[----:B------:R-:W-:Y:S01]  /*1a10*/  LOP3.LUT R3, R5, 0x10, RZ, 0x3c, !PT ;  /* 0x0000001005037812 */ /* 0x000fe200078e3cff */
[----:B------:R-:W-:Y:S01]  /*1a20*/  STS.U16 [R5+UR8+0x200], R26 ;  /* 0x0002001a05007988 */ /* 0x000fe20008000408 */
[----:B------:R-:W-:-:S03]  /*1a30*/  ISETP.LT.U32.AND P0, PT, R8, 0x20, P0 ;  /* 0x000000200800780c */ /* 0x000fc60000701070 */
[----:B------:R-:W-:Y:S04]  /*1a40*/  STS.U16 [R5+UR8+0x8], R28 ;  /* 0x0000081c05007988 */ /* 0x000fe80008000408 */
[----:B------:R-:W-:Y:S04]  /*1a50*/  STS.U16 [R5+UR8+0x208], R30 ;  /* 0x0002081e05007988 */ /* 0x000fe80008000408 */
[----:B------:R-:W-:Y:S02]  /*1a60*/  STS.U16 [R3+UR8], R32 ;  /* 0x0000002003007988 */ /* 0x000fe40008000408 */
[----:B------:R-:W-:Y:S01]  /*1a70*/  VOTEU.ANY UP0, P0 ;  /* 0x00000000003f7886 */ /* 0x000fe20000000100 */
[----:B------:R-:W-:Y:S01]  /*1a80*/  VOTEU.ANY UP1, P0 ;  /* 0x00000000003f7886 */ /* 0x000fe20000020100 */
[----:B------:R-:W-:Y:S03]  /*1a90*/  STS.U16 [R3+UR8+0x200], R34 ;  /* 0x0002002203007988 */ /* 0x000fe60008000408 */
[----:B-1----:R-:W-:Y:S01]  /*1aa0*/  @UP0 UMOV UR4, UR20 ;  /* 0x0000001400040c82 */ /* 0x002fe20008000000 */
[----:B------:R-:W-:Y:S01]  /*1ab0*/  STS.U16 [R3+UR8+0x8], R36 ;  /* 0x0000082403007988 */ /* 0x000fe20008000408 */
[----:B------:R-:W-:-:S03]  /*1ac0*/  @UP0 UMOV UR5, UR21 ;  /* 0x0000001500050c82 */ /* 0x000fc60008000000 */
[----:B------:R-:W-:Y:S01]  /*1ad0*/  STS.U16 [R3+UR8+0x208], R38 ;  /* 0x0002082603007988 */ /* 0x000fe20008000408 */
[----:B------:R1:W-:Y:S06]  /*1ae0*/  MEMBAR.ALL.CTA ;  /* 0x0000000000007992 */ /* 0x0003ec0000008000 */
[----:B-1----:R-:W1:Y:S02]  /*1af0*/  FENCE.VIEW.ASYNC.S ;  /* 0x00000000000073c6 */ /* 0x002e640000000000 */
[----:B-1----:R-:W-:Y:S06]  /*1b00*/  BAR.SYNC.DEFER_BLOCKING 0x0 ;  /* 0x0000000000007b1d */ /* 0x002fec0000010000 */
[----:B------:R1:W-:Y:S01]  /*1b10*/  @UP1 UTMASTG.2D [UR8], [UR4] ;  /* 0x00000008040013b5 */ /* 0x0003e20008008000 */
[----:B------:R0:W-:Y:S01]  /*1b20*/  UTMACMDFLUSH ;  /* 0x00000000000079b7 */ /* 0x0001e20000000000 */
[----:B------:R-:W-:-:S04]  /*1b30*/  DEPBAR.LE SB0, 0x0 ;  /* 0x000080000000791a */ /* 0x000fc80000000000 */
[----:B------:R-:W-:Y:S06]  /*1b40*/  BAR.SYNC.DEFER_BLOCKING 0x0 ;  /* 0x0000000000007b1d */ /* 0x000fec0000010000 */
[----:B-1----:R-:W-:Y:S05]  /*1b50*/  EXIT ;  /* 0x000000000000794d */ /* 0x002fea0003800000 */
.L_x_49:
[----:B------:R-:W1:Y:S02]  /*1b60*/  SYNCS.PHASECHK.TRANS64.TRYWAIT P0, [UR8+0x4000], R2 ;  /* 0x00400002ff0075a7 */ /* 0x000e640008000148 */
[----:B-1----:R-:W-:Y:S05]  /*1b70*/  @!P0 BRA `(.L_x_49) ;  /* 0xfffffffc00f88947 */ /* 0x002fea000383ffff */
[----:B------:R-:W-:Y:S05]  /*1b80*/  BRA `(.L_x_51) ;  /* 0xfffffff800b47947 */ /* 0x000fea000383ffff */
.L_x_52:
[----:B------:R-:W-:-:S00]  /*1b90*/  BRA `(.L_x_52) ;  /* 0xfffffffc00fc7947 */ /* 0x000fc0000383ffff */
[----:B------:R-:W-:-:S00]  /*1ba0*/  NOP ;  /* 0x0000000000007918 */ /* 0x000fc00000000000 */
        /* <DEDUP_REMOVED lines=13> */
.L_x_53:


//--------------------- .nv.shared.gluon_wgmma    --------------------------
	.section	.nv.shared.gluon_wgmma,"aw",@nobits
	.sectionflags	@""
	.align	16
	.zero		1024


//--------------------- .nv.shared.reserved.0     --------------------------
	.section	.nv.shared.reserved.0,"aw",@nobits
	.weak		__nv_reservedSMEM_offset_0_alias
	.size		__nv_reservedSMEM_offset_0_alias, 0, 0
	.other		__nv_reservedSMEM_offset_0_alias,@"STO_CUDA_RESERVED_SHARED STV_DEFAULT"
__nv_reservedSMEM_offset_0_alias:
	.zero		0


//--------------------- .nv.constant0.gluon_wgmma --------------------------
	.section	.nv.constant0.gluon_wgmma,"a",@progbits
	.sectionflags	@""
	.align	4
.nv.constant0.gluon_wgmma:
	.zero		608


//--------------------- SYMBOLS --------------------------

	.type		.nv.reservedSmem.offset0,@object
	.size		.nv.reservedSmem.offset0,0x4
